	.target	sm_100a

	.elftype	@"ET_EXEC"


//--------------------- .note.nv.tkinfo           --------------------------
	.section	.note.nv.tkinfo,"",@"SHT_NOTE"
	.sectionflags	@"SHF_NOTE_NV_TKINFO"
	.tkinfo
        /*0018*/ 	.word	0x00000002
        /*0030*/ 	.string	""
        /*0030*/ 	.string	"ptxas"
        /*0030*/ 	.string	"Cuda compilation tools, release 13.0, V13.0.88"
        /*0030*/ 	.string	"Build cuda_13.0.r13.0/compiler.36424714_0"
        /*0030*/ 	.string	"-arch sm_100a -m 64 "



//--------------------- .note.nv.cuinfo           --------------------------
	.section	.note.nv.cuinfo,"",@"SHT_NOTE"
	.sectionflags	@"SHF_NOTE_NV_CUINFO"
        /*0018*/ 	.short	0x0002
        /*001a*/ 	.short	0x0064
        /*001c*/ 	.short	0x0082
	.zero		2


//--------------------- .nv.info                  --------------------------
	.section	.nv.info,"",@"SHT_CUDA_INFO"
	.align	4


	//----- nvinfo : EIATTR_REGCOUNT
	.align		4
        /*0000*/ 	.byte	0x04, 0x2f
        /*0002*/ 	.short	(.L_19 - .L_18)
	.align		4
.L_18:
        /*0004*/ 	.word	index@(_ZN7cutlass13device_kernelINS_4gemm6kernel13GemmUniversalIN4cute5tupleIJiiiiEEENS1_10collective13CollectiveMmaINS1_35MainloopSm100TmaUmmaWarpSpecializedILi6ELi2ELi4ENS5_IJNS4_1CILi1EEENSA_ILi4EEESB_EEEEENS5_IJNSA_ILi128EEESF_NSA_ILi64EEEEEENS_6half_tENS5_IJSB_llEEESI_NS5_IJlSB_lEEENS4_8TiledMMAINS4_8MMA_AtomIJNS4_20SM100_MMA_F16BF16_SSISI_SI_fLi128ELi128ELNS4_4UMMA5MajorE1ELSP_0ELNSO_7ScaleInE0ELSQ_0EEEEEENS4_6LayoutINS5_IJSB_SB_SB_EEENS5_IJNSA_ILi0EEESV_SV_EEEEENS5_IJNS4_10UnderscoreESY_SY_EEEEENS4_23SM90_TMA_LOAD_MULTICASTENS4_14ComposedLayoutINS4_7SwizzleILi3ELi4ELi3EEENS4_18smem_ptr_flag_bitsILi16EEENST_INS5_IJSG_NSA_ILi8EEEEEENS5_IJSB_SG_EEEEEEEvNS4_8identityENS4_13SM90_TMA_LOADENS12_IS14_S16_NST_INS5_IJS17_SG_EEENS5_IJSG_SB_EEEEEEEvS1C_EENS_8epilogue10collective18CollectiveEpilogueINS1J_23Sm100TmaWarpSpecializedILi4ELi2ELi32ELb1ELb0EEEJSH_NS5_IJNST_ISF_SB_EENST_INSA_ILi32EEESB_EEEEESI_SK_SI_SK_NS1J_6fusion15FusionCallbacksIS1N_NS1S_17LinearCombinationISI_fSI_fLNS_15FloatRoundStyleE2EEESH_S1R_JEEENS4_5SM1004TMEM4LOAD26SM100_TMEM_LOAD_32dp32b32xES1D_NS12_INS13_ILi2ELi4ELi3EEES16_NST_INS5_IJS17_S1P_EEENS5_IJS1P_SB_EEEEEEENS4_39AutoVectorizingCopyWithAssumedAlignmentILi128EEENS4_14SM90_TMA_STOREES26_S28_S28_EEEvvEEEEvNT_6ParamsE)
        /*0008*/ 	.word	0x0000006e


	//----- nvinfo : EIATTR_FRAME_SIZE
	.align		4
.L_19:
        /*000c*/ 	.byte	0x04, 0x11
        /*000e*/ 	.short	(.L_21 - .L_20)
	.align		4
.L_20:
        /*0010*/ 	.word	index@($__internal_2_$__cuda_sm10x_tcgen05_guardrail_trap_unallocated_columns_being_dealloced)
        /*0014*/ 	.word	0x00000000


	//----- nvinfo : EIATTR_FRAME_SIZE
	.align		4
.L_21:
        /*0018*/ 	.byte	0x04, 0x11
        /*001a*/ 	.short	(.L_23 - .L_22)
	.align		4
.L_22:
        /*001c*/ 	.word	index@($__internal_1_$__cuda_sm10x_tcgen05_guardrail_trap_phase_invalid_during_alloc)
        /*0020*/ 	.word	0x00000000


	//----- nvinfo : EIATTR_FRAME_SIZE
	.align		4
.L_23:
        /*0024*/ 	.byte	0x04, 0x11
        /*0026*/ 	.short	(.L_25 - .L_24)
	.align		4
.L_24:
        /*0028*/ 	.word	index@($__internal_0_$__cuda_sm10x_tcgen05_guardrail_trap_col_being_dealloced_not_returned_by_alloc)
        /*002c*/ 	.word	0x00000000


	//----- nvinfo : EIATTR_FRAME_SIZE
	.align		4
.L_25:
        /*0030*/ 	.byte	0x04, 0x11
        /*0032*/ 	.short	(.L_27 - .L_26)
	.align		4
.L_26:
        /*0034*/ 	.word	index@(_ZN7cutlass13device_kernelINS_4gemm6kernel13GemmUniversalIN4cute5tupleIJiiiiEEENS1_10collective13CollectiveMmaINS1_35MainloopSm100TmaUmmaWarpSpecializedILi6ELi2ELi4ENS5_IJNS4_1CILi1EEENSA_ILi4EEESB_EEEEENS5_IJNSA_ILi128EEESF_NSA_ILi64EEEEEENS_6half_tENS5_IJSB_llEEESI_NS5_IJlSB_lEEENS4_8TiledMMAINS4_8MMA_AtomIJNS4_20SM100_MMA_F16BF16_SSISI_SI_fLi128ELi128ELNS4_4UMMA5MajorE1ELSP_0ELNSO_7ScaleInE0ELSQ_0EEEEEENS4_6LayoutINS5_IJSB_SB_SB_EEENS5_IJNSA_ILi0EEESV_SV_EEEEENS5_IJNS4_10UnderscoreESY_SY_EEEEENS4_23SM90_TMA_LOAD_MULTICASTENS4_14ComposedLayoutINS4_7SwizzleILi3ELi4ELi3EEENS4_18smem_ptr_flag_bitsILi16EEENST_INS5_IJSG_NSA_ILi8EEEEEENS5_IJSB_SG_EEEEEEEvNS4_8identityENS4_13SM90_TMA_LOADENS12_IS14_S16_NST_INS5_IJS17_SG_EEENS5_IJSG_SB_EEEEEEEvS1C_EENS_8epilogue10collective18CollectiveEpilogueINS1J_23Sm100TmaWarpSpecializedILi4ELi2ELi32ELb1ELb0EEEJSH_NS5_IJNST_ISF_SB_EENST_INSA_ILi32EEESB_EEEEESI_SK_SI_SK_NS1J_6fusion15FusionCallbacksIS1N_NS1S_17LinearCombinationISI_fSI_fLNS_15FloatRoundStyleE2EEESH_S1R_JEEENS4_5SM1004TMEM4LOAD26SM100_TMEM_LOAD_32dp32b32xES1D_NS12_INS13_ILi2ELi4ELi3EEES16_NST_INS5_IJS17_S1P_EEENS5_IJS1P_SB_EEEEEEENS4_39AutoVectorizingCopyWithAssumedAlignmentILi128EEENS4_14SM90_TMA_STOREES26_S28_S28_EEEvvEEEEvNT_6ParamsE)
        /*0038*/ 	.word	0x00000000


	//----- nvinfo : EIATTR_MIN_STACK_SIZE
	.align		4
.L_27:
        /*003c*/ 	.byte	0x04, 0x12
        /*003e*/ 	.short	(.L_29 - .L_28)
	.align		4
.L_28:
        /*0040*/ 	.word	index@(_ZN7cutlass13device_kernelINS_4gemm6kernel13GemmUniversalIN4cute5tupleIJiiiiEEENS1_10collective13CollectiveMmaINS1_35MainloopSm100TmaUmmaWarpSpecializedILi6ELi2ELi4ENS5_IJNS4_1CILi1EEENSA_ILi4EEESB_EEEEENS5_IJNSA_ILi128EEESF_NSA_ILi64EEEEEENS_6half_tENS5_IJSB_llEEESI_NS5_IJlSB_lEEENS4_8TiledMMAINS4_8MMA_AtomIJNS4_20SM100_MMA_F16BF16_SSISI_SI_fLi128ELi128ELNS4_4UMMA5MajorE1ELSP_0ELNSO_7ScaleInE0ELSQ_0EEEEEENS4_6LayoutINS5_IJSB_SB_SB_EEENS5_IJNSA_ILi0EEESV_SV_EEEEENS5_IJNS4_10UnderscoreESY_SY_EEEEENS4_23SM90_TMA_LOAD_MULTICASTENS4_14ComposedLayoutINS4_7SwizzleILi3ELi4ELi3EEENS4_18smem_ptr_flag_bitsILi16EEENST_INS5_IJSG_NSA_ILi8EEEEEENS5_IJSB_SG_EEEEEEEvNS4_8identityENS4_13SM90_TMA_LOADENS12_IS14_S16_NST_INS5_IJS17_SG_EEENS5_IJSG_SB_EEEEEEEvS1C_EENS_8epilogue10collective18CollectiveEpilogueINS1J_23Sm100TmaWarpSpecializedILi4ELi2ELi32ELb1ELb0EEEJSH_NS5_IJNST_ISF_SB_EENST_INSA_ILi32EEESB_EEEEESI_SK_SI_SK_NS1J_6fusion15FusionCallbacksIS1N_NS1S_17LinearCombinationISI_fSI_fLNS_15FloatRoundStyleE2EEESH_S1R_JEEENS4_5SM1004TMEM4LOAD26SM100_TMEM_LOAD_32dp32b32xES1D_NS12_INS13_ILi2ELi4ELi3EEES16_NST_INS5_IJS17_S1P_EEENS5_IJS1P_SB_EEEEEEENS4_39AutoVectorizingCopyWithAssumedAlignmentILi128EEENS4_14SM90_TMA_STOREES26_S28_S28_EEEvvEEEEvNT_6ParamsE)
        /*0044*/ 	.word	0x00000000
.L_29:


//--------------------- .nv.compat                --------------------------
	.section	.nv.compat,"",@"SHT_CUDA_COMPAT_INFO"
	.align	4
        /*0000*/ 	.byte	0x02, 0x09, 0x01, 0x00, 0x02, 0x02, 0x02, 0x00, 0x02, 0x05, 0x05, 0x00, 0x03, 0x07, 0x01, 0x01
        /*0010*/ 	.byte	0x02, 0x03, 0x01, 0x00, 0x02, 0x06, 0x01, 0x00, 0x04, 0x0b, 0x08, 0x00, 0x09, 0x00, 0x00, 0x00
        /*0020*/ 	.byte	0x00, 0x00, 0x00, 0x00


//--------------------- .nv.info._ZN7cutlass13device_kernelINS_4gemm6kernel13GemmUniversalIN4cute5tupleIJiiiiEEENS1_10collective13CollectiveMmaINS1_35MainloopSm100TmaUmmaWarpSpecializedILi6ELi2ELi4ENS5_IJNS4_1CILi1EEENSA_ILi4EEESB_EEEEENS5_IJNSA_ILi128EEESF_NSA_ILi64EEEEEENS_6half_tENS5_IJSB_llEEESI_NS5_IJlSB_lEEENS4_8TiledMMAINS4_8MMA_AtomIJNS4_20SM100_MMA_F16BF16_SSISI_SI_fLi128ELi128ELNS4_4UMMA5MajorE1ELSP_0ELNSO_7ScaleInE0ELSQ_0EEEEEENS4_6LayoutINS5_IJSB_SB_SB_EEENS5_IJNSA_ILi0EEESV_SV_EEEEENS5_IJNS4_10UnderscoreESY_SY_EEEEENS4_23SM90_TMA_LOAD_MULTICASTENS4_14ComposedLayoutINS4_7SwizzleILi3ELi4ELi3EEENS4_18smem_ptr_flag_bitsILi16EEENST_INS5_IJSG_NSA_ILi8EEEEEENS5_IJSB_SG_EEEEEEEvNS4_8identityENS4_13SM90_TMA_LOADENS12_IS14_S16_NST_INS5_IJS17_SG_EEENS5_IJSG_SB_EEEEEEEvS1C_EENS_8epilogue10collective18CollectiveEpilogueINS1J_23Sm100TmaWarpSpecializedILi4ELi2ELi32ELb1ELb0EEEJSH_NS5_IJNST_ISF_SB_EENST_INSA_ILi32EEESB_EEEEESI_SK_SI_SK_NS1J_6fusion15FusionCallbacksIS1N_NS1S_17LinearCombinationISI_fSI_fLNS_15FloatRoundStyleE2EEESH_S1R_JEEENS4_5SM1004TMEM4LOAD26SM100_TMEM_LOAD_32dp32b32xES1D_NS12_INS13_ILi2ELi4ELi3EEES16_NST_INS5_IJS17_S1P_EEENS5_IJS1P_SB_EEEEEEENS4_39AutoVectorizingCopyWithAssumedAlignmentILi128EEENS4_14SM90_TMA_STOREES26_S28_S28_EEEvvEEEEvNT_6ParamsE --------------------------
	.section	.nv.info._ZN7cutlass13device_kernelINS_4gemm6kernel13GemmUniversalIN4cute5tupleIJiiiiEEENS1_10collective13CollectiveMmaINS1_35MainloopSm100TmaUmmaWarpSpecializedILi6ELi2ELi4ENS5_IJNS4_1CILi1EEENSA_ILi4EEESB_EEEEENS5_IJNSA_ILi128EEESF_NSA_ILi64EEEEEENS_6half_tENS5_IJSB_llEEESI_NS5_IJlSB_lEEENS4_8TiledMMAINS4_8MMA_AtomIJNS4_20SM100_MMA_F16BF16_SSISI_SI_fLi128ELi128ELNS4_4UMMA5MajorE1ELSP_0ELNSO_7ScaleInE0ELSQ_0EEEEEENS4_6LayoutINS5_IJSB_SB_SB_EEENS5_IJNSA_ILi0EEESV_SV_EEEEENS5_IJNS4_10UnderscoreESY_SY_EEEEENS4_23SM90_TMA_LOAD_MULTICASTENS4_14ComposedLayoutINS4_7SwizzleILi3ELi4ELi3EEENS4_18smem_ptr_flag_bitsILi16EEENST_INS5_IJSG_NSA_ILi8EEEEEENS5_IJSB_SG_EEEEEEEvNS4_8identityENS4_13SM90_TMA_LOADENS12_IS14_S16_NST_INS5_IJS17_SG_EEENS5_IJSG_SB_EEEEEEEvS1C_EENS_8epilogue10collective18CollectiveEpilogueINS1J_23Sm100TmaWarpSpecializedILi4ELi2ELi32ELb1ELb0EEEJSH_NS5_IJNST_ISF_SB_EENST_INSA_ILi32EEESB_EEEEESI_SK_SI_SK_NS1J_6fusion15FusionCallbacksIS1N_NS1S_17LinearCombinationISI_fSI_fLNS_15FloatRoundStyleE2EEESH_S1R_JEEENS4_5SM1004TMEM4LOAD26SM100_TMEM_LOAD_32dp32b32xES1D_NS12_INS13_ILi2ELi4ELi3EEES16_NST_INS5_IJS17_S1P_EEENS5_IJS1P_SB_EEEEEEENS4_39AutoVectorizingCopyWithAssumedAlignmentILi128EEENS4_14SM90_TMA_STOREES26_S28_S28_EEEvvEEEEvNT_6ParamsE,"",@"SHT_CUDA_INFO"
	.sectionflags	@""
	.align	4


	//----- nvinfo : EIATTR_CUDA_API_VERSION
	.align		4
        /*0000*/ 	.byte	0x04, 0x37
        /*0002*/ 	.short	(.L_31 - .L_30)
.L_30:
        /*0004*/ 	.word	0x00000082


	//----- nvinfo : EIATTR_KPARAM_INFO
	.align		4
.L_31:
        /*0008*/ 	.byte	0x04, 0x17
        /*000a*/ 	.short	(.L_33 - .L_32)
.L_32:
        /*000c*/ 	.word	0x00000000
        /*0010*/ 	.short	0x0000
        /*0012*/ 	.short	0x0000
        /*0014*/ 	.byte	0x00, 0xf0, 0x01, 0x20


	//----- nvinfo : EIATTR_AT_ENTRY_FRAGMENTS
	.align		4
.L_33:
        /*0018*/ 	.byte	0x04, 0x4f
        /*001a*/ 	.short	(.L_35 - .L_34)


	//   ....[0]....
.L_34:
        /*001c*/ 	.word	0x00000006


	//----- nvinfo : EIATTR_RESERVED_SMEM_USED
	.align		4
.L_35:
        /*0020*/ 	.byte	0x01, 0x41
	.zero		2


	//----- nvinfo : EIATTR_SPARSE_MMA_MASK
	.align		4
        /*0024*/ 	.byte	0x03, 0x50
        /*0026*/ 	.short	0x0000


	//----- nvinfo : EIATTR_TCGEN05_1CTA_USED
	.align		4
        /*0028*/ 	.byte	0x01, 0x51
	.zero		2


	//----- nvinfo : EIATTR_MAXREG_COUNT
	.align		4
        /*002c*/ 	.byte	0x03, 0x1b
        /*002e*/ 	.short	0x00ff


	//----- nvinfo : EIATTR_NUM_BARRIERS
	.align		4
        /*0030*/ 	.byte	0x02, 0x4c
        /*0032*/ 	.byte	0x07
	.zero		1


	//----- nvinfo : EIATTR_EXTERNS
	.align		4
        /*0034*/ 	.byte	0x04, 0x0f
        /*0036*/ 	.short	(.L_37 - .L_36)


	//   ....[0]....
	.align		4
.L_36:
        /*0038*/ 	.word	index@(__assertfail)


	//----- nvinfo : EIATTR_MERCURY_ISA_VERSION
	.align		4
.L_37:
        /*003c*/ 	.byte	0x03, 0x5f
        /*003e*/ 	.short	0x0101


	//----- nvinfo : EIATTR_INT_WARP_WIDE_INSTR_OFFSETS
	.align		4
        /*0040*/ 	.byte	0x04, 0x31
        /*0042*/ 	.short	(.L_39 - .L_38)


	//   ....[0]....
.L_38:
        /*0044*/ 	.word	0x000021c0


	//   ....[1]....
        /*0048*/ 	.word	0x00003d40


	//   ....[2]....
        /*004c*/ 	.word	0x00003d70


	//   ....[3]....
        /*0050*/ 	.word	0x00003dc0


	//   ....[4]....
        /*0054*/ 	.word	0x000046b0


	//   ....[5]....
        /*0058*/ 	.word	0x00004700


	//   ....[6]....
        /*005c*/ 	.word	0x000047f0


	//   ....[7]....
        /*0060*/ 	.word	0x00004860


	//   ....[8]....
        /*0064*/ 	.word	0x00004970


	//   ....[9]....
        /*0068*/ 	.word	0x00004a00


	//   ....[10]....
        /*006c*/ 	.word	0x00004bd0


	//   ....[11]....
        /*0070*/ 	.word	0x00004d10


	//----- nvinfo : EIATTR_COOP_GROUP_MASK_REGIDS
	.align		4
.L_39:
        /*0074*/ 	.byte	0x04, 0x29
        /*0076*/ 	.short	(.L_41 - .L_40)


	//   ....[0]....
.L_40:
        /*0078*/ 	.word	0xffffffff


	//   ....[1]....
        /*007c*/ 	.word	0xffffffff


	//   ....[2]....
        /*0080*/ 	.word	0xffffffff


	//   ....[3]....
        /*0084*/ 	.word	0xffffffff


	//   ....[4]....
        /*0088*/ 	.word	0xffffffff


	//   ....[5]....
        /*008c*/ 	.word	0xffffffff


	//   ....[6]....
        /*0090*/ 	.word	0xffffffff


	//   ....[7]....
        /*0094*/ 	.word	0xffffffff


	//   ....[8]....
        /*0098*/ 	.word	0xffffffff


	//   ....[9]....
        /*009c*/ 	.word	0xffffffff


	//   ....[10]....
        /*00a0*/ 	.word	0xffffffff


	//   ....[11]....
        /*00a4*/ 	.word	0xffffffff


	//   ....[12]....
        /*00a8*/ 	.word	0xffffffff


	//   ....[13]....
        /*00ac*/ 	.word	0xffffffff


	//----- nvinfo : EIATTR_COOP_GROUP_INSTR_OFFSETS
	.align		4
.L_41:
        /*00b0*/ 	.byte	0x04, 0x28
        /*00b2*/ 	.short	(.L_43 - .L_42)


	//   ....[0]....
.L_42:
        /*00b4*/ 	.word	0x00000090


	//   ....[1]....
        /*00b8*/ 	.word	0x000004d0


	//   ....[2]....
        /*00bc*/ 	.word	0x000006c0


	//   ....[3]....
        /*00c0*/ 	.word	0x00000860


	//   ....[4]....
        /*00c4*/ 	.word	0x00000960


	//   ....[5]....
        /*00c8*/ 	.word	0x00000ad0


	//   ....[6]....
        /*00cc*/ 	.word	0x00000c70


	//   ....[7]....
        /*00d0*/ 	.word	0x00000e20


	//   ....[8]....
        /*00d4*/ 	.word	0x000020a0


	//   ....[9]....
        /*00d8*/ 	.word	0x00002fa0


	//   ....[10]....
        /*00dc*/ 	.word	0x000031b0


	//   ....[11]....
        /*00e0*/ 	.word	0x000031e0


	//   ....[12]....
        /*00e4*/ 	.word	0x00003c30


	//   ....[13]....
        /*00e8*/ 	.word	0x00003e60


	//----- nvinfo : EIATTR_VRC_CTA_INIT_COUNT
	.align		4
.L_43:
        /*00ec*/ 	.byte	0x02, 0x4a
        /*00ee*/ 	.byte	0x80
	.zero		1


	//----- nvinfo : EIATTR_SYSCALL_OFFSETS
	.align		4
        /*00f0*/ 	.byte	0x04, 0x46
        /*00f2*/ 	.short	(.L_45 - .L_44)


	//   ....[0]....
.L_44:
        /*00f4*/ 	.word	0x000057b0


	//   ....[1]....
        /*00f8*/ 	.word	0x000058a0


	//   ....[2]....
        /*00fc*/ 	.word	0x00006010


	//   ....[3]....
        /*0100*/ 	.word	0x00006c90


	//   ....[4]....
        /*0104*/ 	.word	0x000078e0


	//   ....[5]....
        /*0108*/ 	.word	0x00008530


	//----- nvinfo : EIATTR_MBARRIER_INSTR_OFFSETS
	.align		4
.L_45:
        /*010c*/ 	.byte	0x04, 0x39
        /*010e*/ 	.short	(.L_47 - .L_46)


	//   ....[0]....
.L_46:
        /*0110*/ 	.word	0x000005f0
        /*0114*/ 	.word	0x000000ff
        /*0118*/ 	.word	0x00000000
        /*011c*/ 	.short	0x0100
        /*011e*/ 	.byte	0x08
	.zero		1


	//   ....[1]....
        /*0120*/ 	.word	0x00000600
        /*0124*/ 	.word	0x000000ff
        /*0128*/ 	.word	0x00000030
        /*012c*/ 	.short	0x0100
        /*012e*/ 	.byte	0x08
	.zero		1


	//   ....[2]....
        /*0130*/ 	.word	0x00000610
        /*0134*/ 	.word	0x000000ff
        /*0138*/ 	.word	0x00000008
        /*013c*/ 	.short	0x0100
        /*013e*/ 	.byte	0x08
	.zero		1


	//   ....[3]....
        /*0140*/ 	.word	0x00000620
        /*0144*/ 	.word	0x000000ff
        /*0148*/ 	.word	0x00000038
        /*014c*/ 	.short	0x0100
        /*014e*/ 	.byte	0x08
	.zero		1


	//   ....[4]....
        /*0150*/ 	.word	0x00000630
        /*0154*/ 	.word	0x000000ff
        /*0158*/ 	.word	0x00000010
        /*015c*/ 	.short	0x0100
        /*015e*/ 	.byte	0x08
	.zero		1


	//   ....[5]....
        /*0160*/ 	.word	0x00000640
        /*0164*/ 	.word	0x000000ff
        /*0168*/ 	.word	0x00000040
        /*016c*/ 	.short	0x0100
        /*016e*/ 	.byte	0x08
	.zero		1


	//   ....[6]....
        /*0170*/ 	.word	0x00000650
        /*0174*/ 	.word	0x000000ff
        /*0178*/ 	.word	0x00000018
        /*017c*/ 	.short	0x0100
        /*017e*/ 	.byte	0x08
	.zero		1


	//   ....[7]....
        /*0180*/ 	.word	0x00000660
        /*0184*/ 	.word	0x000000ff
        /*0188*/ 	.word	0x00000048
        /*018c*/ 	.short	0x0100
        /*018e*/ 	.byte	0x08
	.zero		1


	//   ....[8]....
        /*0190*/ 	.word	0x00000670
        /*0194*/ 	.word	0x000000ff
        /*0198*/ 	.word	0x00000020
        /*019c*/ 	.short	0x0100
        /*019e*/ 	.byte	0x08
	.zero		1


	//   ....[9]....
        /*01a0*/ 	.word	0x00000680
        /*01a4*/ 	.word	0x000000ff
        /*01a8*/ 	.word	0x00000050
        /*01ac*/ 	.short	0x0100
        /*01ae*/ 	.byte	0x08
	.zero		1


	//   ....[10]....
        /*01b0*/ 	.word	0x00000690
        /*01b4*/ 	.word	0x000000ff
        /*01b8*/ 	.word	0x00000028
        /*01bc*/ 	.short	0x0100
        /*01be*/ 	.byte	0x08
	.zero		1


	//   ....[11]....
        /*01c0*/ 	.word	0x000006a0
        /*01c4*/ 	.word	0x000000ff
        /*01c8*/ 	.word	0x00000058
        /*01cc*/ 	.short	0x0100
        /*01ce*/ 	.byte	0x08
	.zero		1


	//   ....[12]....
        /*01d0*/ 	.word	0x000007d0
        /*01d4*/ 	.word	0x000000ff
        /*01d8*/ 	.word	0x00000060
        /*01dc*/ 	.short	0x0100
        /*01de*/ 	.byte	0x08
	.zero		1


	//   ....[13]....
        /*01e0*/ 	.word	0x000007e0
        /*01e4*/ 	.word	0x000000ff
        /*01e8*/ 	.word	0x00000080
        /*01ec*/ 	.short	0x0100
        /*01ee*/ 	.byte	0x08
	.zero		1


	//   ....[14]....
        /*01f0*/ 	.word	0x000007f0
        /*01f4*/ 	.word	0x000000ff
        /*01f8*/ 	.word	0x00000068
        /*01fc*/ 	.short	0x0100
        /*01fe*/ 	.byte	0x08
	.zero		1


	//   ....[15]....
        /*0200*/ 	.word	0x00000800
        /*0204*/ 	.word	0x000000ff
        /*0208*/ 	.word	0x00000088
        /*020c*/ 	.short	0x0100
        /*020e*/ 	.byte	0x08
	.zero		1


	//   ....[16]....
        /*0210*/ 	.word	0x00000810
        /*0214*/ 	.word	0x000000ff
        /*0218*/ 	.word	0x00000070
        /*021c*/ 	.short	0x0100
        /*021e*/ 	.byte	0x08
	.zero		1


	//   ....[17]....
        /*0220*/ 	.word	0x00000820
        /*0224*/ 	.word	0x000000ff
        /*0228*/ 	.word	0x00000090
        /*022c*/ 	.short	0x0100
        /*022e*/ 	.byte	0x08
	.zero		1


	//   ....[18]....
        /*0230*/ 	.word	0x00000830
        /*0234*/ 	.word	0x000000ff
        /*0238*/ 	.word	0x00000078
        /*023c*/ 	.short	0x0100
        /*023e*/ 	.byte	0x08
	.zero		1


	//   ....[19]....
        /*0240*/ 	.word	0x00000840
        /*0244*/ 	.word	0x000000ff
        /*0248*/ 	.word	0x00000098
        /*024c*/ 	.short	0x0100
        /*024e*/ 	.byte	0x08
	.zero		1


	//   ....[20]....
        /*0250*/ 	.word	0x00000930
        /*0254*/ 	.word	0x000000ff
        /*0258*/ 	.word	0x000000a0
        /*025c*/ 	.short	0x0100
        /*025e*/ 	.byte	0x06
	.zero		1


	//   ....[21]....
        /*0260*/ 	.word	0x00000940
        /*0264*/ 	.word	0x000000ff
        /*0268*/ 	.word	0x000000a8
        /*026c*/ 	.short	0x0100
        /*026e*/ 	.byte	0x06
	.zero		1


	//   ....[22]....
        /*0270*/ 	.word	0x00000a80
        /*0274*/ 	.word	0x000000ff
        /*0278*/ 	.word	0x000000b0
        /*027c*/ 	.short	0x0100
        /*027e*/ 	.byte	0x06
	.zero		1


	//   ....[23]....
        /*0280*/ 	.word	0x00000a90
        /*0284*/ 	.word	0x000000ff
        /*0288*/ 	.word	0x000000c0
        /*028c*/ 	.short	0x0100
        /*028e*/ 	.byte	0x06
	.zero		1


	//   ....[24]....
        /*0290*/ 	.word	0x00000aa0
        /*0294*/ 	.word	0x000000ff
        /*0298*/ 	.word	0x000000b8
        /*029c*/ 	.short	0x0100
        /*029e*/ 	.byte	0x06
	.zero		1


	//   ....[25]....
        /*02a0*/ 	.word	0x00000ab0
        /*02a4*/ 	.word	0x000000ff
        /*02a8*/ 	.word	0x000000c8
        /*02ac*/ 	.short	0x0100
        /*02ae*/ 	.byte	0x06
	.zero		1


	//   ....[26]....
        /*02b0*/ 	.word	0x00000be0
        /*02b4*/ 	.word	0x000000ff
        /*02b8*/ 	.word	0x000000d0
        /*02bc*/ 	.short	0x0100
        /*02be*/ 	.byte	0x08
	.zero		1


	//   ....[27]....
        /*02c0*/ 	.word	0x00000bf0
        /*02c4*/ 	.word	0x000000ff
        /*02c8*/ 	.word	0x000000f0
        /*02cc*/ 	.short	0x0100
        /*02ce*/ 	.byte	0x08
	.zero		1


	//   ....[28]....
        /*02d0*/ 	.word	0x00000c00
        /*02d4*/ 	.word	0x000000ff
        /*02d8*/ 	.word	0x000000d8
        /*02dc*/ 	.short	0x0100
        /*02de*/ 	.byte	0x08
	.zero		1


	//   ....[29]....
        /*02e0*/ 	.word	0x00000c10
        /*02e4*/ 	.word	0x000000ff
        /*02e8*/ 	.word	0x000000f8
        /*02ec*/ 	.short	0x0100
        /*02ee*/ 	.byte	0x08
	.zero		1


	//   ....[30]....
        /*02f0*/ 	.word	0x00000c20
        /*02f4*/ 	.word	0x000000ff
        /*02f8*/ 	.word	0x000000e0
        /*02fc*/ 	.short	0x0100
        /*02fe*/ 	.byte	0x08
	.zero		1


	//   ....[31]....
        /*0300*/ 	.word	0x00000c30
        /*0304*/ 	.word	0x000000ff
        /*0308*/ 	.word	0x00000100
        /*030c*/ 	.short	0x0100
        /*030e*/ 	.byte	0x08
	.zero		1


	//   ....[32]....
        /*0310*/ 	.word	0x00000c40
        /*0314*/ 	.word	0x000000ff
        /*0318*/ 	.word	0x000000e8
        /*031c*/ 	.short	0x0100
        /*031e*/ 	.byte	0x08
	.zero		1


	//   ....[33]....
        /*0320*/ 	.word	0x00000c50
        /*0324*/ 	.word	0x000000ff
        /*0328*/ 	.word	0x00000108
        /*032c*/ 	.short	0x0100
        /*032e*/ 	.byte	0x08
	.zero		1


	//   ....[34]....
        /*0330*/ 	.word	0x00000d40
        /*0334*/ 	.word	0x000000ff
        /*0338*/ 	.word	0x00000110
        /*033c*/ 	.short	0x0100
        /*033e*/ 	.byte	0x06
	.zero		1


	//   ....[35]....
        /*0340*/ 	.word	0x00000d50
        /*0344*/ 	.word	0x000000ff
        /*0348*/ 	.word	0x00000120
        /*034c*/ 	.short	0x0100
        /*034e*/ 	.byte	0x06
	.zero		1


	//   ....[36]....
        /*0350*/ 	.word	0x00000d60
        /*0354*/ 	.word	0x000000ff
        /*0358*/ 	.word	0x00000118
        /*035c*/ 	.short	0x0100
        /*035e*/ 	.byte	0x06
	.zero		1


	//   ....[37]....
        /*0360*/ 	.word	0x00000d70
        /*0364*/ 	.word	0x000000ff
        /*0368*/ 	.word	0x00000128
        /*036c*/ 	.short	0x0100
        /*036e*/ 	.byte	0x06
	.zero		1


	//   ....[38]....
        /*0370*/ 	.word	0x00001820
        /*0374*/ 	.word	0x00000002
        /*0378*/ 	.word	0x00000120
        /*037c*/ 	.short	0x010a
        /*037e*/ 	.byte	0xff
	.zero		1


	//   ....[39]....
        /*0380*/ 	.word	0x00001850
        /*0384*/ 	.word	0x00000002
        /*0388*/ 	.word	0x00000110
        /*038c*/ 	.short	0x0101
        /*038e*/ 	.byte	0xff
	.zero		1


	//   ....[40]....
        /*0390*/ 	.word	0x00001920
        /*0394*/ 	.word	0x000000ff
        /*0398*/ 	.word	0x00000030
        /*039c*/ 	.short	0x010a
        /*039e*/ 	.byte	0x08
	.zero		1


	//   ....[41]....
        /*03a0*/ 	.word	0x000019d0
        /*03a4*/ 	.word	0x000000ff
        /*03a8*/ 	.word	0x00000030
        /*03ac*/ 	.short	0x010a
        /*03ae*/ 	.byte	0x21
	.zero		1


	//   ....[42]....
        /*03b0*/ 	.word	0x00001b60
        /*03b4*/ 	.word	0x000000ff
        /*03b8*/ 	.word	0x00000030
        /*03bc*/ 	.short	0x010a
        /*03be*/ 	.byte	0x08
	.zero		1


	//   ....[43]....
        /*03c0*/ 	.word	0x00001ce0
        /*03c4*/ 	.word	0x000000ff
        /*03c8*/ 	.word	0x000000a8
        /*03cc*/ 	.short	0x0101
        /*03ce*/ 	.byte	0x05
	.zero		1


	//   ....[44]....
        /*03d0*/ 	.word	0x00001d00
        /*03d4*/ 	.word	0x000000ff
        /*03d8*/ 	.word	0x00000030
        /*03dc*/ 	.short	0x010a
        /*03de*/ 	.byte	0x08
	.zero		1


	//   ....[45]....
        /*03e0*/ 	.word	0x00001d90
        /*03e4*/ 	.word	0x000000ff
        /*03e8*/ 	.word	0x00000030
        /*03ec*/ 	.short	0x010a
        /*03ee*/ 	.byte	0x19
	.zero		1


	//   ....[46]....
        /*03f0*/ 	.word	0x00001f20
        /*03f4*/ 	.word	0x000000ff
        /*03f8*/ 	.word	0x00000030
        /*03fc*/ 	.short	0x010a
        /*03fe*/ 	.byte	0x08
	.zero		1


	//   ....[47]....
        /*0400*/ 	.word	0x000020d0
        /*0404*/ 	.word	0x00000002
        /*0408*/ 	.word	0x000000b0
        /*040c*/ 	.short	0x010a
        /*040e*/ 	.byte	0xff
	.zero		1


	//   ....[48]....
        /*0410*/ 	.word	0x00002190
        /*0414*/ 	.word	0x00000002
        /*0418*/ 	.word	0x00000000
        /*041c*/ 	.short	0x0101
        /*041e*/ 	.byte	0xff
	.zero		1


	//   ....[49]....
        /*0420*/ 	.word	0x000026f0
        /*0424*/ 	.word	0x000000ff
        /*0428*/ 	.word	0x00000000
        /*042c*/ 	.short	0x010a
        /*042e*/ 	.byte	0x04
	.zero		1


	//   ....[50]....
        /*0430*/ 	.word	0x00002780
        /*0434*/ 	.word	0x000000ff
        /*0438*/ 	.word	0x00000000
        /*043c*/ 	.short	0x010a
        /*043e*/ 	.byte	0x04
	.zero		1


	//   ....[51]....
        /*0440*/ 	.word	0x00002810
        /*0444*/ 	.word	0x000000ff
        /*0448*/ 	.word	0x00000000
        /*044c*/ 	.short	0x010a
        /*044e*/ 	.byte	0x04
	.zero		1


	//   ....[52]....
        /*0450*/ 	.word	0x000028a0
        /*0454*/ 	.word	0x000000ff
        /*0458*/ 	.word	0x00000000
        /*045c*/ 	.short	0x010a
        /*045e*/ 	.byte	0x04
	.zero		1


	//   ....[53]....
        /*0460*/ 	.word	0x00002930
        /*0464*/ 	.word	0x000000ff
        /*0468*/ 	.word	0x00000000
        /*046c*/ 	.short	0x010a
        /*046e*/ 	.byte	0x04
	.zero		1


	//   ....[54]....
        /*0470*/ 	.word	0x000029d0
        /*0474*/ 	.word	0x00000000
        /*0478*/ 	.word	0x00000000
        /*047c*/ 	.short	0x010a
        /*047e*/ 	.byte	0xff
	.zero		1


	//   ....[55]....
        /*0480*/ 	.word	0x00002b00
        /*0484*/ 	.word	0x00000000
        /*0488*/ 	.word	0x00000110
        /*048c*/ 	.short	0x010a
        /*048e*/ 	.byte	0xff
	.zero		1


	//   ....[56]....
        /*0490*/ 	.word	0x00002b70
        /*0494*/ 	.word	0x00000000
        /*0498*/ 	.word	0x00000000
        /*049c*/ 	.short	0x0101
        /*049e*/ 	.byte	0xff
	.zero		1


	//   ....[57]....
        /*04a0*/ 	.word	0x00002b90
        /*04a4*/ 	.word	0x000000ff
        /*04a8*/ 	.word	0x000000c0
        /*04ac*/ 	.short	0x010a
        /*04ae*/ 	.byte	0x05
	.zero		1


	//   ....[58]....
        /*04b0*/ 	.word	0x00002cb0
        /*04b4*/ 	.word	0x00000000
        /*04b8*/ 	.word	0x000000b0
        /*04bc*/ 	.short	0x010a
        /*04be*/ 	.byte	0xff
	.zero		1


	//   ....[59]....
        /*04c0*/ 	.word	0x00002db0
        /*04c4*/ 	.word	0x00000000
        /*04c8*/ 	.word	0x00000000
        /*04cc*/ 	.short	0x0101
        /*04ce*/ 	.byte	0xff
	.zero		1


	//   ....[60]....
        /*04d0*/ 	.word	0x00002e40
        /*04d4*/ 	.word	0x000000ff
        /*04d8*/ 	.word	0x000000c0
        /*04dc*/ 	.short	0x0106
        /*04de*/ 	.byte	0x05
	.zero		1


	//   ....[61]....
        /*04e0*/ 	.word	0x00002e60
        /*04e4*/ 	.word	0x000000ff
        /*04e8*/ 	.word	0x000000c0
        /*04ec*/ 	.short	0x010a
        /*04ee*/ 	.byte	0x05
	.zero		1


	//   ....[62]....
        /*04f0*/ 	.word	0x00002ef0
        /*04f4*/ 	.word	0x000000ff
        /*04f8*/ 	.word	0x000000c0
        /*04fc*/ 	.short	0x0106
        /*04fe*/ 	.byte	0x04
	.zero		1


	//   ....[63]....
        /*0500*/ 	.word	0x00002f30
        /*0504*/ 	.word	0x00000000
        /*0508*/ 	.word	0x000000c0
        /*050c*/ 	.short	0x010a
        /*050e*/ 	.byte	0xff
	.zero		1


	//   ....[64]....
        /*0510*/ 	.word	0x00003480
        /*0514*/ 	.word	0x00000000
        /*0518*/ 	.word	0x000000b0
        /*051c*/ 	.short	0x010a
        /*051e*/ 	.byte	0xff
	.zero		1


	//   ....[65]....
        /*0520*/ 	.word	0x00003590
        /*0524*/ 	.word	0x00000003
        /*0528*/ 	.word	0x00000000
        /*052c*/ 	.short	0x0101
        /*052e*/ 	.byte	0xff
	.zero		1


	//   ....[66]....
        /*0530*/ 	.word	0x000035a0
        /*0534*/ 	.word	0x000000ff
        /*0538*/ 	.word	0x00000000
        /*053c*/ 	.short	0x010a
        /*053e*/ 	.byte	0x06
	.zero		1


	//   ....[67]....
        /*0540*/ 	.word	0x000035c0
        /*0544*/ 	.word	0x000000ff
        /*0548*/ 	.word	0x000000f0
        /*054c*/ 	.short	0x010a
        /*054e*/ 	.byte	0x07
	.zero		1


	//   ....[68]....
        /*0550*/ 	.word	0x00003690
        /*0554*/ 	.word	0x000000ff
        /*0558*/ 	.word	0x00000000
        /*055c*/ 	.short	0x010a
        /*055e*/ 	.byte	0x06
	.zero		1


	//   ....[69]....
        /*0560*/ 	.word	0x000037c0
        /*0564*/ 	.word	0x000000ff
        /*0568*/ 	.word	0x00000000
        /*056c*/ 	.short	0x010a
        /*056e*/ 	.byte	0x1a
	.zero		1


	//   ....[70]....
        /*0570*/ 	.word	0x00003a60
        /*0574*/ 	.word	0x000000ff
        /*0578*/ 	.word	0x00000000
        /*057c*/ 	.short	0x010a
        /*057e*/ 	.byte	0x06
	.zero		1


	//   ....[71]....
        /*0580*/ 	.word	0x00003af0
        /*0584*/ 	.word	0x000000ff
        /*0588*/ 	.word	0x00000000
        /*058c*/ 	.short	0x010a
        /*058e*/ 	.byte	0x06
	.zero		1


	//   ....[72]....
        /*0590*/ 	.word	0x00003b80
        /*0594*/ 	.word	0x000000ff
        /*0598*/ 	.word	0x00000000
        /*059c*/ 	.short	0x010a
        /*059e*/ 	.byte	0x06
	.zero		1


	//   ....[73]....
        /*05a0*/ 	.word	0x00003c10
        /*05a4*/ 	.word	0x000000ff
        /*05a8*/ 	.word	0x00000000
        /*05ac*/ 	.short	0x010a
        /*05ae*/ 	.byte	0x07
	.zero		1


	//   ....[74]....
        /*05b0*/ 	.word	0x00004050
        /*05b4*/ 	.word	0x00000000
        /*05b8*/ 	.word	0x000000b0
        /*05bc*/ 	.short	0x010a
        /*05be*/ 	.byte	0xff
	.zero		1


	//   ....[75]....
        /*05c0*/ 	.word	0x00004110
        /*05c4*/ 	.word	0x00000000
        /*05c8*/ 	.word	0x00000000
        /*05cc*/ 	.short	0x0101
        /*05ce*/ 	.byte	0xff
	.zero		1


	//   ....[76]....
        /*05d0*/ 	.word	0x00004430
        /*05d4*/ 	.word	0x000000ff
        /*05d8*/ 	.word	0x000000a8
        /*05dc*/ 	.short	0x010a
        /*05de*/ 	.byte	0x04
	.zero		1


	//   ....[77]....
        /*05e0*/ 	.word	0x00004630
        /*05e4*/ 	.word	0x000000ff
        /*05e8*/ 	.word	0x00000080
        /*05ec*/ 	.short	0x010a
        /*05ee*/ 	.byte	0x04
	.zero		1


	//   ....[78]....
        /*05f0*/ 	.word	0x000047a0
        /*05f4*/ 	.word	0x000000ff
        /*05f8*/ 	.word	0x00000060
        /*05fc*/ 	.short	0x010b
        /*05fe*/ 	.byte	0x04
	.zero		1


	//   ....[79]....
        /*0600*/ 	.word	0x000047b0
        /*0604*/ 	.word	0x000000ff
        /*0608*/ 	.word	0x00000000
        /*060c*/ 	.short	0x0101
        /*060e*/ 	.byte	0x06
	.zero		1


	//   ....[80]....
        /*0610*/ 	.word	0x000047c0
        /*0614*/ 	.word	0x000000ff
        /*0618*/ 	.word	0x00000088
        /*061c*/ 	.short	0x010a
        /*061e*/ 	.byte	0x04
	.zero		1


	//   ....[81]....
        /*0620*/ 	.word	0x00004910
        /*0624*/ 	.word	0x000000ff
        /*0628*/ 	.word	0x00000068
        /*062c*/ 	.short	0x010b
        /*062e*/ 	.byte	0x04
	.zero		1


	//   ....[82]....
        /*0630*/ 	.word	0x00004920
        /*0634*/ 	.word	0x000000ff
        /*0638*/ 	.word	0x00000000
        /*063c*/ 	.short	0x0101
        /*063e*/ 	.byte	0x06
	.zero		1


	//   ....[83]....
        /*0640*/ 	.word	0x00004930
        /*0644*/ 	.word	0x000000ff
        /*0648*/ 	.word	0x00000090
        /*064c*/ 	.short	0x010a
        /*064e*/ 	.byte	0x04
	.zero		1


	//   ....[84]....
        /*0650*/ 	.word	0x00004ab0
        /*0654*/ 	.word	0x000000ff
        /*0658*/ 	.word	0x00000070
        /*065c*/ 	.short	0x010b
        /*065e*/ 	.byte	0x04
	.zero		1


	//   ....[85]....
        /*0660*/ 	.word	0x00004af0
        /*0664*/ 	.word	0x000000ff
        /*0668*/ 	.word	0x00000000
        /*066c*/ 	.short	0x0101
        /*066e*/ 	.byte	0x06
	.zero		1


	//   ....[86]....
        /*0670*/ 	.word	0x00004b30
        /*0674*/ 	.word	0x000000ff
        /*0678*/ 	.word	0x00000098
        /*067c*/ 	.short	0x010a
        /*067e*/ 	.byte	0x04
	.zero		1


	//   ....[87]....
        /*0680*/ 	.word	0x00004d70
        /*0684*/ 	.word	0x000000ff
        /*0688*/ 	.word	0x00000078
        /*068c*/ 	.short	0x010b
        /*068e*/ 	.byte	0x04
	.zero		1


	//   ....[88]....
        /*0690*/ 	.word	0x00004d90
        /*0694*/ 	.word	0x000000ff
        /*0698*/ 	.word	0x00000000
        /*069c*/ 	.short	0x0101
        /*069e*/ 	.byte	0x05
	.zero		1


	//   ....[89]....
        /*06a0*/ 	.word	0x00004dc0
        /*06a4*/ 	.word	0x000000ff
        /*06a8*/ 	.word	0x00000080
        /*06ac*/ 	.short	0x010a
        /*06ae*/ 	.byte	0x04
	.zero		1


	//   ....[90]....
        /*06b0*/ 	.word	0x00004de0
        /*06b4*/ 	.word	0x000000ff
        /*06b8*/ 	.word	0x00000088
        /*06bc*/ 	.short	0x010a
        /*06be*/ 	.byte	0x04
	.zero		1


	//   ....[91]....
        /*06c0*/ 	.word	0x00004e00
        /*06c4*/ 	.word	0x000000ff
        /*06c8*/ 	.word	0x00000090
        /*06cc*/ 	.short	0x010a
        /*06ce*/ 	.byte	0x04
	.zero		1


	//   ....[92]....
        /*06d0*/ 	.word	0x00004e40
        /*06d4*/ 	.word	0x00000000
        /*06d8*/ 	.word	0x00000098
        /*06dc*/ 	.short	0x010a
        /*06de*/ 	.byte	0xff
	.zero		1


	//   ....[93]....
        /*06e0*/ 	.word	0x00005170
        /*06e4*/ 	.word	0x00000000
        /*06e8*/ 	.word	0x000000b0
        /*06ec*/ 	.short	0x010a
        /*06ee*/ 	.byte	0xff
	.zero		1


	//   ....[94]....
        /*06f0*/ 	.word	0x00005280
        /*06f4*/ 	.word	0x00000000
        /*06f8*/ 	.word	0x00000000
        /*06fc*/ 	.short	0x0101
        /*06fe*/ 	.byte	0xff
	.zero		1


	//   ....[95]....
        /*0700*/ 	.word	0x00005cd0
        /*0704*/ 	.word	0x000000ff
        /*0708*/ 	.word	0x00000060
        /*070c*/ 	.short	0x010a
        /*070e*/ 	.byte	0x30
	.zero		1


	//   ....[96]....
        /*0710*/ 	.word	0x00005d10
        /*0714*/ 	.word	0x00000040
        /*0718*/ 	.word	0x000000d0
        /*071c*/ 	.short	0x010a
        /*071e*/ 	.byte	0xff
	.zero		1


	//   ....[97]....
        /*0720*/ 	.word	0x00005e00
        /*0724*/ 	.word	0x000000ff
        /*0728*/ 	.word	0x00000060
        /*072c*/ 	.short	0x010a
        /*072e*/ 	.byte	0x30
	.zero		1


	//   ....[98]....
        /*0730*/ 	.word	0x00005ef0
        /*0734*/ 	.word	0x00000040
        /*0738*/ 	.word	0x000000d0
        /*073c*/ 	.short	0x010a
        /*073e*/ 	.byte	0xff
	.zero		1


	//   ....[99]....
        /*0740*/ 	.word	0x000069c0
        /*0744*/ 	.word	0x00000000
        /*0748*/ 	.word	0x00000000
        /*074c*/ 	.short	0x0101
        /*074e*/ 	.byte	0xff
	.zero		1


	//   ....[100]....
        /*0750*/ 	.word	0x000069d0
        /*0754*/ 	.word	0x00000002
        /*0758*/ 	.word	0x00000060
        /*075c*/ 	.short	0x010a
        /*075e*/ 	.byte	0xff
	.zero		1


	//   ....[101]....
        /*0760*/ 	.word	0x00006ab0
        /*0764*/ 	.word	0x00000002
        /*0768*/ 	.word	0x00000060
        /*076c*/ 	.short	0x010a
        /*076e*/ 	.byte	0xff
	.zero		1


	//   ....[102]....
        /*0770*/ 	.word	0x00007610
        /*0774*/ 	.word	0x00000048
        /*0778*/ 	.word	0x00000000
        /*077c*/ 	.short	0x0101
        /*077e*/ 	.byte	0xff
	.zero		1


	//   ....[103]....
        /*0780*/ 	.word	0x00007630
        /*0784*/ 	.word	0x00000000
        /*0788*/ 	.word	0x00000060
        /*078c*/ 	.short	0x010a
        /*078e*/ 	.byte	0xff
	.zero		1


	//   ....[104]....
        /*0790*/ 	.word	0x00007700
        /*0794*/ 	.word	0x00000000
        /*0798*/ 	.word	0x00000060
        /*079c*/ 	.short	0x010a
        /*079e*/ 	.byte	0xff
	.zero		1


	//   ....[105]....
        /*07a0*/ 	.word	0x00008260
        /*07a4*/ 	.word	0x00000048
        /*07a8*/ 	.word	0x00000000
        /*07ac*/ 	.short	0x0101
        /*07ae*/ 	.byte	0xff
	.zero		1


	//   ....[106]....
        /*07b0*/ 	.word	0x00008280
        /*07b4*/ 	.word	0x00000000
        /*07b8*/ 	.word	0x00000060
        /*07bc*/ 	.short	0x010a
        /*07be*/ 	.byte	0xff
	.zero		1


	//   ....[107]....
        /*07c0*/ 	.word	0x00008350
        /*07c4*/ 	.word	0x00000000
        /*07c8*/ 	.word	0x00000060
        /*07cc*/ 	.short	0x010a
        /*07ce*/ 	.byte	0xff
	.zero		1


	//   ....[108]....
        /*07d0*/ 	.word	0x00008690
        /*07d4*/ 	.word	0x000000ff
        /*07d8*/ 	.word	0x00000000
        /*07dc*/ 	.short	0x0101
        /*07de*/ 	.byte	0x05
	.zero		1


	//   ....[109]....
        /*07e0*/ 	.word	0x00008f10
        /*07e4*/ 	.word	0x00000000
        /*07e8*/ 	.word	0x00000000
        /*07ec*/ 	.short	0x0101
        /*07ee*/ 	.byte	0xff
	.zero		1


	//   ....[110]....
        /*07f0*/ 	.word	0x00009180
        /*07f4*/ 	.word	0x000000ff
        /*07f8*/ 	.word	0x00000000
        /*07fc*/ 	.short	0x0101
        /*07fe*/ 	.byte	0x04
	.zero		1


	//   ....[111]....
        /*0800*/ 	.word	0x000091a0
        /*0804*/ 	.word	0x00000002
        /*0808*/ 	.word	0x00000120
        /*080c*/ 	.short	0x010a
        /*080e*/ 	.byte	0xff
	.zero		1


	//   ....[112]....
        /*0810*/ 	.word	0x00009200
        /*0814*/ 	.word	0x00000002
        /*0818*/ 	.word	0x00000030
        /*081c*/ 	.short	0x010a
        /*081e*/ 	.byte	0xff
	.zero		1


	//   ....[113]....
        /*0820*/ 	.word	0x00009260
        /*0824*/ 	.word	0x00000002
        /*0828*/ 	.word	0x00000030
        /*082c*/ 	.short	0x010a
        /*082e*/ 	.byte	0xff
	.zero		1


	//   ....[114]....
        /*0830*/ 	.word	0x000092b0
        /*0834*/ 	.word	0x00000002
        /*0838*/ 	.word	0x000000b0
        /*083c*/ 	.short	0x010a
        /*083e*/ 	.byte	0xff
	.zero		1


	//   ....[115]....
        /*0840*/ 	.word	0x00009310
        /*0844*/ 	.word	0x00000000
        /*0848*/ 	.word	0x00000000
        /*084c*/ 	.short	0x010a
        /*084e*/ 	.byte	0xff
	.zero		1


	//   ....[116]....
        /*0850*/ 	.word	0x00009370
        /*0854*/ 	.word	0x00000000
        /*0858*/ 	.word	0x00000000
        /*085c*/ 	.short	0x010a
        /*085e*/ 	.byte	0xff
	.zero		1


	//   ....[117]....
        /*0860*/ 	.word	0x000093d0
        /*0864*/ 	.word	0x00000000
        /*0868*/ 	.word	0x00000000
        /*086c*/ 	.short	0x010a
        /*086e*/ 	.byte	0xff
	.zero		1


	//   ....[118]....
        /*0870*/ 	.word	0x00009430
        /*0874*/ 	.word	0x00000000
        /*0878*/ 	.word	0x00000000
        /*087c*/ 	.short	0x010a
        /*087e*/ 	.byte	0xff
	.zero		1


	//   ....[119]....
        /*0880*/ 	.word	0x00009490
        /*0884*/ 	.word	0x00000000
        /*0888*/ 	.word	0x00000000
        /*088c*/ 	.short	0x010a
        /*088e*/ 	.byte	0xff
	.zero		1


	//   ....[120]....
        /*0890*/ 	.word	0x000094e0
        /*0894*/ 	.word	0x00000000
        /*0898*/ 	.word	0x00000110
        /*089c*/ 	.short	0x010a
        /*089e*/ 	.byte	0xff
	.zero		1


	//   ....[121]....
        /*08a0*/ 	.word	0x00009540
        /*08a4*/ 	.word	0x00000000
        /*08a8*/ 	.word	0x000000c0
        /*08ac*/ 	.short	0x010a
        /*08ae*/ 	.byte	0xff
	.zero		1


	//   ....[122]....
        /*08b0*/ 	.word	0x00009590
        /*08b4*/ 	.word	0x00000000
        /*08b8*/ 	.word	0x000000b0
        /*08bc*/ 	.short	0x010a
        /*08be*/ 	.byte	0xff
	.zero		1


	//   ....[123]....
        /*08c0*/ 	.word	0x000095f0
        /*08c4*/ 	.word	0x00000000
        /*08c8*/ 	.word	0x000000c0
        /*08cc*/ 	.short	0x010a
        /*08ce*/ 	.byte	0xff
	.zero		1


	//   ....[124]....
        /*08d0*/ 	.word	0x00009640
        /*08d4*/ 	.word	0x00000000
        /*08d8*/ 	.word	0x000000b0
        /*08dc*/ 	.short	0x010a
        /*08de*/ 	.byte	0xff
	.zero		1


	//   ....[125]....
        /*08e0*/ 	.word	0x000096a0
        /*08e4*/ 	.word	0x00000002
        /*08e8*/ 	.word	0x000000f0
        /*08ec*/ 	.short	0x010a
        /*08ee*/ 	.byte	0xff
	.zero		1


	//   ....[126]....
        /*08f0*/ 	.word	0x00009700
        /*08f4*/ 	.word	0x00000000
        /*08f8*/ 	.word	0x00000000
        /*08fc*/ 	.short	0x010a
        /*08fe*/ 	.byte	0xff
	.zero		1


	//   ....[127]....
        /*0900*/ 	.word	0x00009760
        /*0904*/ 	.word	0x00000000
        /*0908*/ 	.word	0x00000000
        /*090c*/ 	.short	0x010a
        /*090e*/ 	.byte	0xff
	.zero		1


	//   ....[128]....
        /*0910*/ 	.word	0x000097c0
        /*0914*/ 	.word	0x00000000
        /*0918*/ 	.word	0x00000000
        /*091c*/ 	.short	0x010a
        /*091e*/ 	.byte	0xff
	.zero		1


	//   ....[129]....
        /*0920*/ 	.word	0x00009820
        /*0924*/ 	.word	0x00000000
        /*0928*/ 	.word	0x00000000
        /*092c*/ 	.short	0x010a
        /*092e*/ 	.byte	0xff
	.zero		1


	//   ....[130]....
        /*0930*/ 	.word	0x00009880
        /*0934*/ 	.word	0x00000000
        /*0938*/ 	.word	0x00000000
        /*093c*/ 	.short	0x010a
        /*093e*/ 	.byte	0xff
	.zero		1


	//   ....[131]....
        /*0940*/ 	.word	0x000098d0
        /*0944*/ 	.word	0x00000000
        /*0948*/ 	.word	0x000000b0
        /*094c*/ 	.short	0x010a
        /*094e*/ 	.byte	0xff
	.zero		1


	//   ....[132]....
        /*0950*/ 	.word	0x00009930
        /*0954*/ 	.word	0x00000000
        /*0958*/ 	.word	0x000000a8
        /*095c*/ 	.short	0x010a
        /*095e*/ 	.byte	0xff
	.zero		1


	//   ....[133]....
        /*0960*/ 	.word	0x00009990
        /*0964*/ 	.word	0x00000000
        /*0968*/ 	.word	0x00000080
        /*096c*/ 	.short	0x010a
        /*096e*/ 	.byte	0xff
	.zero		1


	//   ....[134]....
        /*0970*/ 	.word	0x000099f0
        /*0974*/ 	.word	0x00000000
        /*0978*/ 	.word	0x00000088
        /*097c*/ 	.short	0x010a
        /*097e*/ 	.byte	0xff
	.zero		1


	//   ....[135]....
        /*0980*/ 	.word	0x00009a50
        /*0984*/ 	.word	0x00000000
        /*0988*/ 	.word	0x00000090
        /*098c*/ 	.short	0x010a
        /*098e*/ 	.byte	0xff
	.zero		1


	//   ....[136]....
        /*0990*/ 	.word	0x00009ab0
        /*0994*/ 	.word	0x00000000
        /*0998*/ 	.word	0x00000098
        /*099c*/ 	.short	0x010a
        /*099e*/ 	.byte	0xff
	.zero		1


	//   ....[137]....
        /*09a0*/ 	.word	0x00009b10
        /*09a4*/ 	.word	0x00000000
        /*09a8*/ 	.word	0x00000080
        /*09ac*/ 	.short	0x010a
        /*09ae*/ 	.byte	0xff
	.zero		1


	//   ....[138]....
        /*09b0*/ 	.word	0x00009b70
        /*09b4*/ 	.word	0x00000000
        /*09b8*/ 	.word	0x00000088
        /*09bc*/ 	.short	0x010a
        /*09be*/ 	.byte	0xff
	.zero		1


	//   ....[139]....
        /*09c0*/ 	.word	0x00009bd0
        /*09c4*/ 	.word	0x00000000
        /*09c8*/ 	.word	0x00000090
        /*09cc*/ 	.short	0x010a
        /*09ce*/ 	.byte	0xff
	.zero		1


	//   ....[140]....
        /*09d0*/ 	.word	0x00009c20
        /*09d4*/ 	.word	0x00000000
        /*09d8*/ 	.word	0x000000b0
        /*09dc*/ 	.short	0x010a
        /*09de*/ 	.byte	0xff
	.zero		1


	//   ....[141]....
        /*09e0*/ 	.word	0x00009c80
        /*09e4*/ 	.word	0x00000002
        /*09e8*/ 	.word	0x00000060
        /*09ec*/ 	.short	0x010a
        /*09ee*/ 	.byte	0xff
	.zero		1


	//   ....[142]....
        /*09f0*/ 	.word	0x00009cd0
        /*09f4*/ 	.word	0x00000040
        /*09f8*/ 	.word	0x000000d0
        /*09fc*/ 	.short	0x010a
        /*09fe*/ 	.byte	0xff
	.zero		1


	//   ....[143]....
        /*0a00*/ 	.word	0x00009d20
        /*0a04*/ 	.word	0x00000002
        /*0a08*/ 	.word	0x00000060
        /*0a0c*/ 	.short	0x010a
        /*0a0e*/ 	.byte	0xff
	.zero		1


	//   ....[144]....
        /*0a10*/ 	.word	0x00009d70
        /*0a14*/ 	.word	0x00000000
        /*0a18*/ 	.word	0x00000060
        /*0a1c*/ 	.short	0x010a
        /*0a1e*/ 	.byte	0xff
	.zero		1


	//   ....[145]....
        /*0a20*/ 	.word	0x00009dc0
        /*0a24*/ 	.word	0x00000000
        /*0a28*/ 	.word	0x00000060
        /*0a2c*/ 	.short	0x010a
        /*0a2e*/ 	.byte	0xff
	.zero		1


	//----- nvinfo : EIATTR_NUM_MBARRIERS
	.align		4
.L_47:
        /*0a30*/ 	.byte	0x03, 0x38
        /*0a32*/ 	.short	0x0026


	//----- nvinfo : EIATTR_EXIT_INSTR_OFFSETS
	.align		4
        /*0a34*/ 	.byte	0x04, 0x1c
        /*0a36*/ 	.short	(.L_49 - .L_48)


	//   ....[0]....
.L_48:
        /*0a38*/ 	.word	0x00002a00


	//   ....[1]....
        /*0a3c*/ 	.word	0x00002f00


	//   ....[2]....
        /*0a40*/ 	.word	0x00002f60


	//   ....[3]....
        /*0a44*/ 	.word	0x00003e70


	//   ....[4]....
        /*0a48*/ 	.word	0x00004e70


	//   ....[5]....
        /*0a4c*/ 	.word	0x00004eb0


	//   ....[6]....
        /*0a50*/ 	.word	0x00009070


	//   ....[7]....
        /*0a54*/ 	.word	0x000090f0


	//   ....[8]....
        /*0a58*/ 	.word	0x00009120


	//   ....[9]....
        /*0a5c*/ 	.word	0x00009190


	//----- nvinfo : EIATTR_MAX_THREADS
	.align		4
.L_49:
        /*0a60*/ 	.byte	0x04, 0x05
        /*0a62*/ 	.short	(.L_51 - .L_50)
.L_50:
        /*0a64*/ 	.word	0x00000100
        /*0a68*/ 	.word	0x00000001
        /*0a6c*/ 	.word	0x00000001


	//----- nvinfo : EIATTR_CRS_STACK_SIZE
	.align		4
.L_51:
        /*0a70*/ 	.byte	0x04, 0x1e
        /*0a72*/ 	.short	(.L_53 - .L_52)
.L_52:
        /*0a74*/ 	.word	0x00000000


	//----- nvinfo : EIATTR_CBANK_PARAM_SIZE
	.align		4
.L_53:
        /*0a78*/ 	.byte	0x03, 0x19
        /*0a7a*/ 	.short	0x0800


	//----- nvinfo : EIATTR_PARAM_CBANK
	.align		4
        /*0a7c*/ 	.byte	0x04, 0x0a
        /*0a7e*/ 	.short	(.L_55 - .L_54)
	.align		4
.L_54:
        /*0a80*/ 	.word	index@(.nv.constant0._ZN7cutlass13device_kernelINS_4gemm6kernel13GemmUniversalIN4cute5tupleIJiiiiEEENS1_10collective13CollectiveMmaINS1_35MainloopSm100TmaUmmaWarpSpecializedILi6ELi2ELi4ENS5_IJNS4_1CILi1EEENSA_ILi4EEESB_EEEEENS5_IJNSA_ILi128EEESF_NSA_ILi64EEEEEENS_6half_tENS5_IJSB_llEEESI_NS5_IJlSB_lEEENS4_8TiledMMAINS4_8MMA_AtomIJNS4_20SM100_MMA_F16BF16_SSISI_SI_fLi128ELi128ELNS4_4UMMA5MajorE1ELSP_0ELNSO_7ScaleInE0ELSQ_0EEEEEENS4_6LayoutINS5_IJSB_SB_SB_EEENS5_IJNSA_ILi0EEESV_SV_EEEEENS5_IJNS4_10UnderscoreESY_SY_EEEEENS4_23SM90_TMA_LOAD_MULTICASTENS4_14ComposedLayoutINS4_7SwizzleILi3ELi4ELi3EEENS4_18smem_ptr_flag_bitsILi16EEENST_INS5_IJSG_NSA_ILi8EEEEEENS5_IJSB_SG_EEEEEEEvNS4_8identityENS4_13SM90_TMA_LOADENS12_IS14_S16_NST_INS5_IJS17_SG_EEENS5_IJSG_SB_EEEEEEEvS1C_EENS_8epilogue10collective18CollectiveEpilogueINS1J_23Sm100TmaWarpSpecializedILi4ELi2ELi32ELb1ELb0EEEJSH_NS5_IJNST_ISF_SB_EENST_INSA_ILi32EEESB_EEEEESI_SK_SI_SK_NS1J_6fusion15FusionCallbacksIS1N_NS1S_17LinearCombinationISI_fSI_fLNS_15FloatRoundStyleE2EEESH_S1R_JEEENS4_5SM1004TMEM4LOAD26SM100_TMEM_LOAD_32dp32b32xES1D_NS12_INS13_ILi2ELi4ELi3EEES16_NST_INS5_IJS17_S1P_EEENS5_IJS1P_SB_EEEEEEENS4_39AutoVectorizingCopyWithAssumedAlignmentILi128EEENS4_14SM90_TMA_STOREES26_S28_S28_EEEvvEEEEvNT_6ParamsE)
        /*0a84*/ 	.short	0x0380
        /*0a86*/ 	.short	0x0800


	//----- nvinfo : EIATTR_SW_WAR
	.align		4
.L_55:
        /*0a88*/ 	.byte	0x04, 0x36
        /*0a8a*/ 	.short	(.L_57 - .L_56)
.L_56:
        /*0a8c*/ 	.word	0x00000008
.L_57:


//--------------------- .nv.callgraph             --------------------------
	.section	.nv.callgraph,"",@"SHT_CUDA_CALLGRAPH"
	.align	4
	.sectionentsize	8
	.align		4
        /*0000*/ 	.word	0x00000000
	.align		4
        /*0004*/ 	.word	0xffffffff
	.align		4
        /*0008*/ 	.word	index@(_ZN7cutlass13device_kernelINS_4gemm6kernel13GemmUniversalIN4cute5tupleIJiiiiEEENS1_10collective13CollectiveMmaINS1_35MainloopSm100TmaUmmaWarpSpecializedILi6ELi2ELi4ENS5_IJNS4_1CILi1EEENSA_ILi4EEESB_EEEEENS5_IJNSA_ILi128EEESF_NSA_ILi64EEEEEENS_6half_tENS5_IJSB_llEEESI_NS5_IJlSB_lEEENS4_8TiledMMAINS4_8MMA_AtomIJNS4_20SM100_MMA_F16BF16_SSISI_SI_fLi128ELi128ELNS4_4UMMA5MajorE1ELSP_0ELNSO_7ScaleInE0ELSQ_0EEEEEENS4_6LayoutINS5_IJSB_SB_SB_EEENS5_IJNSA_ILi0EEESV_SV_EEEEENS5_IJNS4_10UnderscoreESY_SY_EEEEENS4_23SM90_TMA_LOAD_MULTICASTENS4_14ComposedLayoutINS4_7SwizzleILi3ELi4ELi3EEENS4_18smem_ptr_flag_bitsILi16EEENST_INS5_IJSG_NSA_ILi8EEEEEENS5_IJSB_SG_EEEEEEEvNS4_8identityENS4_13SM90_TMA_LOADENS12_IS14_S16_NST_INS5_IJS17_SG_EEENS5_IJSG_SB_EEEEEEEvS1C_EENS_8epilogue10collective18CollectiveEpilogueINS1J_23Sm100TmaWarpSpecializedILi4ELi2ELi32ELb1ELb0EEEJSH_NS5_IJNST_ISF_SB_EENST_INSA_ILi32EEESB_EEEEESI_SK_SI_SK_NS1J_6fusion15FusionCallbacksIS1N_NS1S_17LinearCombinationISI_fSI_fLNS_15FloatRoundStyleE2EEESH_S1R_JEEENS4_5SM1004TMEM4LOAD26SM100_TMEM_LOAD_32dp32b32xES1D_NS12_INS13_ILi2ELi4ELi3EEES16_NST_INS5_IJS17_S1P_EEENS5_IJS1P_SB_EEEEEEENS4_39AutoVectorizingCopyWithAssumedAlignmentILi128EEENS4_14SM90_TMA_STOREES26_S28_S28_EEEvvEEEEvNT_6ParamsE)
	.align		4
        /*000c*/ 	.word	index@(__assertfail)
	.align		4
        /*0010*/ 	.word	0x00000000
	.align		4
        /*0014*/ 	.word	0xfffffffe
	.align		4
        /*0018*/ 	.word	0x00000000
	.align		4
        /*001c*/ 	.word	0xfffffffd
	.align		4
        /*0020*/ 	.word	0x00000000
	.align		4
        /*0024*/ 	.word	0xfffffffc


//--------------------- .nv.constant4             --------------------------
	.section	.nv.constant4,"a",@progbits
	.align	8
	.align		8
.nv.constant4:
        /*0000*/ 	.dword	__assertfail
	.align		8
        /*0008*/ 	.dword	__unnamed_1
	.align		8
        /*0010*/ 	.dword	__unnamed_2
	.align		8
        /*0018*/ 	.dword	_ZN40_INTERNAL_b2aaeaee_4_k_cu_2244cb32_289294cuda3std3__45__cpo5beginE
	.align		8
        /*0020*/ 	.dword	_ZN40_INTERNAL_b2aaeaee_4_k_cu_2244cb32_289294cuda3std3__45__cpo3endE
	.align		8
        /*0028*/ 	.dword	_ZN40_INTERNAL_b2aaeaee_4_k_cu_2244cb32_289294cuda3std3__45__cpo6cbeginE
	.align		8
        /*0030*/ 	.dword	_ZN40_INTERNAL_b2aaeaee_4_k_cu_2244cb32_289294cuda3std3__45__cpo4cendE
	.align		8
        /*0038*/ 	.dword	_ZN40_INTERNAL_b2aaeaee_4_k_cu_2244cb32_289294cuda3std3__442_GLOBAL__N__b2aaeaee_4_k_cu_2244cb32_289296ignoreE
	.align		8
        /*0040*/ 	.dword	_ZN40_INTERNAL_b2aaeaee_4_k_cu_2244cb32_289294cuda3std3__419piecewise_constructE
	.align		8
        /*0048*/ 	.dword	_ZN40_INTERNAL_b2aaeaee_4_k_cu_2244cb32_289294cuda3std3__48in_placeE
	.align		8
        /*0050*/ 	.dword	_ZN40_INTERNAL_b2aaeaee_4_k_cu_2244cb32_289294cuda3std6ranges3__45__cpo4swapE
	.align		8
        /*0058*/ 	.dword	_ZN40_INTERNAL_b2aaeaee_4_k_cu_2244cb32_289294cuda3std6ranges3__45__cpo9iter_moveE
	.align		8
        /*0060*/ 	.dword	_ZN40_INTERNAL_b2aaeaee_4_k_cu_2244cb32_289294cute7productE
	.align		8
        /*0068*/ 	.dword	_ZN40_INTERNAL_b2aaeaee_4_k_cu_2244cb32_289294cute1_E
	.align		8
        /*0070*/ 	.dword	$str$25
	.align		8
        /*0078*/ 	.dword	$str$26
	.align		8
        /*0080*/ 	.dword	$str$27
	.align		8
        /*0088*/ 	.dword	$str$28


//--------------------- .text._ZN7cutlass13device_kernelINS_4gemm6kernel13GemmUniversalIN4cute5tupleIJiiiiEEENS1_10collective13CollectiveMmaINS1_35MainloopSm100TmaUmmaWarpSpecializedILi6ELi2ELi4ENS5_IJNS4_1CILi1EEENSA_ILi4EEESB_EEEEENS5_IJNSA_ILi128EEESF_NSA_ILi64EEEEEENS_6half_tENS5_IJSB_llEEESI_NS5_IJlSB_lEEENS4_8TiledMMAINS4_8MMA_AtomIJNS4_20SM100_MMA_F16BF16_SSISI_SI_fLi128ELi128ELNS4_4UMMA5MajorE1ELSP_0ELNSO_7ScaleInE0ELSQ_0EEEEEENS4_6LayoutINS5_IJSB_SB_SB_EEENS5_IJNSA_ILi0EEESV_SV_EEEEENS5_IJNS4_10UnderscoreESY_SY_EEEEENS4_23SM90_TMA_LOAD_MULTICASTENS4_14ComposedLayoutINS4_7SwizzleILi3ELi4ELi3EEENS4_18smem_ptr_flag_bitsILi16EEENST_INS5_IJSG_NSA_ILi8EEEEEENS5_IJSB_SG_EEEEEEEvNS4_8identityENS4_13SM90_TMA_LOADENS12_IS14_S16_NST_INS5_IJS17_SG_EEENS5_IJSG_SB_EEEEEEEvS1C_EENS_8epilogue10collective18CollectiveEpilogueINS1J_23Sm100TmaWarpSpecializedILi4ELi2ELi32ELb1ELb0EEEJSH_NS5_IJNST_ISF_SB_EENST_INSA_ILi32EEESB_EEEEESI_SK_SI_SK_NS1J_6fusion15FusionCallbacksIS1N_NS1S_17LinearCombinationISI_fSI_fLNS_15FloatRoundStyleE2EEESH_S1R_JEEENS4_5SM1004TMEM4LOAD26SM100_TMEM_LOAD_32dp32b32xES1D_NS12_INS13_ILi2ELi4ELi3EEES16_NST_INS5_IJS17_S1P_EEENS5_IJS1P_SB_EEEEEEENS4_39AutoVectorizingCopyWithAssumedAlignmentILi128EEENS4_14SM90_TMA_STOREES26_S28_S28_EEEvvEEEEvNT_6ParamsE --------------------------
	.section	.text._ZN7cutlass13device_kernelINS_4gemm6kernel13GemmUniversalIN4cute5tupleIJiiiiEEENS1_10collective13CollectiveMmaINS1_35MainloopSm100TmaUmmaWarpSpecializedILi6ELi2ELi4ENS5_IJNS4_1CILi1EEENSA_ILi4EEESB_EEEEENS5_IJNSA_ILi128EEESF_NSA_ILi64EEEEEENS_6half_tENS5_IJSB_llEEESI_NS5_IJlSB_lEEENS4_8TiledMMAINS4_8MMA_AtomIJNS4_20SM100_MMA_F16BF16_SSISI_SI_fLi128ELi128ELNS4_4UMMA5MajorE1ELSP_0ELNSO_7ScaleInE0ELSQ_0EEEEEENS4_6LayoutINS5_IJSB_SB_SB_EEENS5_IJNSA_ILi0EEESV_SV_EEEEENS5_IJNS4_10UnderscoreESY_SY_EEEEENS4_23SM90_TMA_LOAD_MULTICASTENS4_14ComposedLayoutINS4_7SwizzleILi3ELi4ELi3EEENS4_18smem_ptr_flag_bitsILi16EEENST_INS5_IJSG_NSA_ILi8EEEEEENS5_IJSB_SG_EEEEEEEvNS4_8identityENS4_13SM90_TMA_LOADENS12_IS14_S16_NST_INS5_IJS17_SG_EEENS5_IJSG_SB_EEEEEEEvS1C_EENS_8epilogue10collective18CollectiveEpilogueINS1J_23Sm100TmaWarpSpecializedILi4ELi2ELi32ELb1ELb0EEEJSH_NS5_IJNST_ISF_SB_EENST_INSA_ILi32EEESB_EEEEESI_SK_SI_SK_NS1J_6fusion15FusionCallbacksIS1N_NS1S_17LinearCombinationISI_fSI_fLNS_15FloatRoundStyleE2EEESH_S1R_JEEENS4_5SM1004TMEM4LOAD26SM100_TMEM_LOAD_32dp32b32xES1D_NS12_INS13_ILi2ELi4ELi3EEES16_NST_INS5_IJS17_S1P_EEENS5_IJS1P_SB_EEEEEEENS4_39AutoVectorizingCopyWithAssumedAlignmentILi128EEENS4_14SM90_TMA_STOREES26_S28_S28_EEEvvEEEEvNT_6ParamsE,"ax",@progbits
	.align	128
.text._ZN7cutlass13device_kernelINS_4gemm6kernel13GemmUniversalIN4cute5tupleIJiiiiEEENS1_10collective13CollectiveMmaINS1_35MainloopSm100TmaUmmaWarpSpecializedILi6ELi2ELi4ENS5_IJNS4_1CILi1EEENSA_ILi4EEESB_EEEEENS5_IJNSA_ILi128EEESF_NSA_ILi64EEEEEENS_6half_tENS5_IJSB_llEEESI_NS5_IJlSB_lEEENS4_8TiledMMAINS4_8MMA_AtomIJNS4_20SM100_MMA_F16BF16_SSISI_SI_fLi128ELi128ELNS4_4UMMA5MajorE1ELSP_0ELNSO_7ScaleInE0ELSQ_0EEEEEENS4_6LayoutINS5_IJSB_SB_SB_EEENS5_IJNSA_ILi0EEESV_SV_EEEEENS5_IJNS4_10UnderscoreESY_SY_EEEEENS4_23SM90_TMA_LOAD_MULTICASTENS4_14ComposedLayoutINS4_7SwizzleILi3ELi4ELi3EEENS4_18smem_ptr_flag_bitsILi16EEENST_INS5_IJSG_NSA_ILi8EEEEEENS5_IJSB_SG_EEEEEEEvNS4_8identityENS4_13SM90_TMA_LOADENS12_IS14_S16_NST_INS5_IJS17_SG_EEENS5_IJSG_SB_EEEEEEEvS1C_EENS_8epilogue10collective18CollectiveEpilogueINS1J_23Sm100TmaWarpSpecializedILi4ELi2ELi32ELb1ELb0EEEJSH_NS5_IJNST_ISF_SB_EENST_INSA_ILi32EEESB_EEEEESI_SK_SI_SK_NS1J_6fusion15FusionCallbacksIS1N_NS1S_17LinearCombinationISI_fSI_fLNS_15FloatRoundStyleE2EEESH_S1R_JEEENS4_5SM1004TMEM4LOAD26SM100_TMEM_LOAD_32dp32b32xES1D_NS12_INS13_ILi2ELi4ELi3EEES16_NST_INS5_IJS17_S1P_EEENS5_IJS1P_SB_EEEEEEENS4_39AutoVectorizingCopyWithAssumedAlignmentILi128EEENS4_14SM90_TMA_STOREES26_S28_S28_EEEvvEEEEvNT_6ParamsE:
        .type           _ZN7cutlass13device_kernelINS_4gemm6kernel13GemmUniversalIN4cute5tupleIJiiiiEEENS1_10collective13CollectiveMmaINS1_35MainloopSm100TmaUmmaWarpSpecializedILi6ELi2ELi4ENS5_IJNS4_1CILi1EEENSA_ILi4EEESB_EEEEENS5_IJNSA_ILi128EEESF_NSA_ILi64EEEEEENS_6half_tENS5_IJSB_llEEESI_NS5_IJlSB_lEEENS4_8TiledMMAINS4_8MMA_AtomIJNS4_20SM100_MMA_F16BF16_SSISI_SI_fLi128ELi128ELNS4_4UMMA5MajorE1ELSP_0ELNSO_7ScaleInE0ELSQ_0EEEEEENS4_6LayoutINS5_IJSB_SB_SB_EEENS5_IJNSA_ILi0EEESV_SV_EEEEENS5_IJNS4_10UnderscoreESY_SY_EEEEENS4_23SM90_TMA_LOAD_MULTICASTENS4_14ComposedLayoutINS4_7SwizzleILi3ELi4ELi3EEENS4_18smem_ptr_flag_bitsILi16EEENST_INS5_IJSG_NSA_ILi8EEEEEENS5_IJSB_SG_EEEEEEEvNS4_8identityENS4_13SM90_TMA_LOADENS12_IS14_S16_NST_INS5_IJS17_SG_EEENS5_IJSG_SB_EEEEEEEvS1C_EENS_8epilogue10collective18CollectiveEpilogueINS1J_23Sm100TmaWarpSpecializedILi4ELi2ELi32ELb1ELb0EEEJSH_NS5_IJNST_ISF_SB_EENST_INSA_ILi32EEESB_EEEEESI_SK_SI_SK_NS1J_6fusion15FusionCallbacksIS1N_NS1S_17LinearCombinationISI_fSI_fLNS_15FloatRoundStyleE2EEESH_S1R_JEEENS4_5SM1004TMEM4LOAD26SM100_TMEM_LOAD_32dp32b32xES1D_NS12_INS13_ILi2ELi4ELi3EEES16_NST_INS5_IJS17_S1P_EEENS5_IJS1P_SB_EEEEEEENS4_39AutoVectorizingCopyWithAssumedAlignmentILi128EEENS4_14SM90_TMA_STOREES26_S28_S28_EEEvvEEEEvNT_6ParamsE,@function
        .size           _ZN7cutlass13device_kernelINS_4gemm6kernel13GemmUniversalIN4cute5tupleIJiiiiEEENS1_10collective13CollectiveMmaINS1_35MainloopSm100TmaUmmaWarpSpecializedILi6ELi2ELi4ENS5_IJNS4_1CILi1EEENSA_ILi4EEESB_EEEEENS5_IJNSA_ILi128EEESF_NSA_ILi64EEEEEENS_6half_tENS5_IJSB_llEEESI_NS5_IJlSB_lEEENS4_8TiledMMAINS4_8MMA_AtomIJNS4_20SM100_MMA_F16BF16_SSISI_SI_fLi128ELi128ELNS4_4UMMA5MajorE1ELSP_0ELNSO_7ScaleInE0ELSQ_0EEEEEENS4_6LayoutINS5_IJSB_SB_SB_EEENS5_IJNSA_ILi0EEESV_SV_EEEEENS5_IJNS4_10UnderscoreESY_SY_EEEEENS4_23SM90_TMA_LOAD_MULTICASTENS4_14ComposedLayoutINS4_7SwizzleILi3ELi4ELi3EEENS4_18smem_ptr_flag_bitsILi16EEENST_INS5_IJSG_NSA_ILi8EEEEEENS5_IJSB_SG_EEEEEEEvNS4_8identityENS4_13SM90_TMA_LOADENS12_IS14_S16_NST_INS5_IJS17_SG_EEENS5_IJSG_SB_EEEEEEEvS1C_EENS_8epilogue10collective18CollectiveEpilogueINS1J_23Sm100TmaWarpSpecializedILi4ELi2ELi32ELb1ELb0EEEJSH_NS5_IJNST_ISF_SB_EENST_INSA_ILi32EEESB_EEEEESI_SK_SI_SK_NS1J_6fusion15FusionCallbacksIS1N_NS1S_17LinearCombinationISI_fSI_fLNS_15FloatRoundStyleE2EEESH_S1R_JEEENS4_5SM1004TMEM4LOAD26SM100_TMEM_LOAD_32dp32b32xES1D_NS12_INS13_ILi2ELi4ELi3EEES16_NST_INS5_IJS17_S1P_EEENS5_IJS1P_SB_EEEEEEENS4_39AutoVectorizingCopyWithAssumedAlignmentILi128EEENS4_14SM90_TMA_STOREES26_S28_S28_EEEvvEEEEvNT_6ParamsE,(.L_x_189 - _ZN7cutlass13device_kernelINS_4gemm6kernel13GemmUniversalIN4cute5tupleIJiiiiEEENS1_10collective13CollectiveMmaINS1_35MainloopSm100TmaUmmaWarpSpecializedILi6ELi2ELi4ENS5_IJNS4_1CILi1EEENSA_ILi4EEESB_EEEEENS5_IJNSA_ILi128EEESF_NSA_ILi64EEEEEENS_6half_tENS5_IJSB_llEEESI_NS5_IJlSB_lEEENS4_8TiledMMAINS4_8MMA_AtomIJNS4_20SM100_MMA_F16BF16_SSISI_SI_fLi128ELi128ELNS4_4UMMA5MajorE1ELSP_0ELNSO_7ScaleInE0ELSQ_0EEEEEENS4_6LayoutINS5_IJSB_SB_SB_EEENS5_IJNSA_ILi0EEESV_SV_EEEEENS5_IJNS4_10UnderscoreESY_SY_EEEEENS4_23SM90_TMA_LOAD_MULTICASTENS4_14ComposedLayoutINS4_7SwizzleILi3ELi4ELi3EEENS4_18smem_ptr_flag_bitsILi16EEENST_INS5_IJSG_NSA_ILi8EEEEEENS5_IJSB_SG_EEEEEEEvNS4_8identityENS4_13SM90_TMA_LOADENS12_IS14_S16_NST_INS5_IJS17_SG_EEENS5_IJSG_SB_EEEEEEEvS1C_EENS_8epilogue10collective18CollectiveEpilogueINS1J_23Sm100TmaWarpSpecializedILi4ELi2ELi32ELb1ELb0EEEJSH_NS5_IJNST_ISF_SB_EENST_INSA_ILi32EEESB_EEEEESI_SK_SI_SK_NS1J_6fusion15FusionCallbacksIS1N_NS1S_17LinearCombinationISI_fSI_fLNS_15FloatRoundStyleE2EEESH_S1R_JEEENS4_5SM1004TMEM4LOAD26SM100_TMEM_LOAD_32dp32b32xES1D_NS12_INS13_ILi2ELi4ELi3EEES16_NST_INS5_IJS17_S1P_EEENS5_IJS1P_SB_EEEEEEENS4_39AutoVectorizingCopyWithAssumedAlignmentILi128EEENS4_14SM90_TMA_STOREES26_S28_S28_EEEvvEEEEvNT_6ParamsE)
        .other          _ZN7cutlass13device_kernelINS_4gemm6kernel13GemmUniversalIN4cute5tupleIJiiiiEEENS1_10collective13CollectiveMmaINS1_35MainloopSm100TmaUmmaWarpSpecializedILi6ELi2ELi4ENS5_IJNS4_1CILi1EEENSA_ILi4EEESB_EEEEENS5_IJNSA_ILi128EEESF_NSA_ILi64EEEEEENS_6half_tENS5_IJSB_llEEESI_NS5_IJlSB_lEEENS4_8TiledMMAINS4_8MMA_AtomIJNS4_20SM100_MMA_F16BF16_SSISI_SI_fLi128ELi128ELNS4_4UMMA5MajorE1ELSP_0ELNSO_7ScaleInE0ELSQ_0EEEEEENS4_6LayoutINS5_IJSB_SB_SB_EEENS5_IJNSA_ILi0EEESV_SV_EEEEENS5_IJNS4_10UnderscoreESY_SY_EEEEENS4_23SM90_TMA_LOAD_MULTICASTENS4_14ComposedLayoutINS4_7SwizzleILi3ELi4ELi3EEENS4_18smem_ptr_flag_bitsILi16EEENST_INS5_IJSG_NSA_ILi8EEEEEENS5_IJSB_SG_EEEEEEEvNS4_8identityENS4_13SM90_TMA_LOADENS12_IS14_S16_NST_INS5_IJS17_SG_EEENS5_IJSG_SB_EEEEEEEvS1C_EENS_8epilogue10collective18CollectiveEpilogueINS1J_23Sm100TmaWarpSpecializedILi4ELi2ELi32ELb1ELb0EEEJSH_NS5_IJNST_ISF_SB_EENST_INSA_ILi32EEESB_EEEEESI_SK_SI_SK_NS1J_6fusion15FusionCallbacksIS1N_NS1S_17LinearCombinationISI_fSI_fLNS_15FloatRoundStyleE2EEESH_S1R_JEEENS4_5SM1004TMEM4LOAD26SM100_TMEM_LOAD_32dp32b32xES1D_NS12_INS13_ILi2ELi4ELi3EEES16_NST_INS5_IJS17_S1P_EEENS5_IJS1P_SB_EEEEEEENS4_39AutoVectorizingCopyWithAssumedAlignmentILi128EEENS4_14SM90_TMA_STOREES26_S28_S28_EEEvvEEEEvNT_6ParamsE,@"STO_CUDA_ENTRY STV_DEFAULT"
_ZN7cutlass13device_kernelINS_4gemm6kernel13GemmUniversalIN4cute5tupleIJiiiiEEENS1_10collective13CollectiveMmaINS1_35MainloopSm100TmaUmmaWarpSpecializedILi6ELi2ELi4ENS5_IJNS4_1CILi1EEENSA_ILi4EEESB_EEEEENS5_IJNSA_ILi128EEESF_NSA_ILi64EEEEEENS_6half_tENS5_IJSB_llEEESI_NS5_IJlSB_lEEENS4_8TiledMMAINS4_8MMA_AtomIJNS4_20SM100_MMA_F16BF16_SSISI_SI_fLi128ELi128ELNS4_4UMMA5MajorE1ELSP_0ELNSO_7ScaleInE0ELSQ_0EEEEEENS4_6LayoutINS5_IJSB_SB_SB_EEENS5_IJNSA_ILi0EEESV_SV_EEEEENS5_IJNS4_10UnderscoreESY_SY_EEEEENS4_23SM90_TMA_LOAD_MULTICASTENS4_14ComposedLayoutINS4_7SwizzleILi3ELi4ELi3EEENS4_18smem_ptr_flag_bitsILi16EEENST_INS5_IJSG_NSA_ILi8EEEEEENS5_IJSB_SG_EEEEEEEvNS4_8identityENS4_13SM90_TMA_LOADENS12_IS14_S16_NST_INS5_IJS17_SG_EEENS5_IJSG_SB_EEEEEEEvS1C_EENS_8epilogue10collective18CollectiveEpilogueINS1J_23Sm100TmaWarpSpecializedILi4ELi2ELi32ELb1ELb0EEEJSH_NS5_IJNST_ISF_SB_EENST_INSA_ILi32EEESB_EEEEESI_SK_SI_SK_NS1J_6fusion15FusionCallbacksIS1N_NS1S_17LinearCombinationISI_fSI_fLNS_15FloatRoundStyleE2EEESH_S1R_JEEENS4_5SM1004TMEM4LOAD26SM100_TMEM_LOAD_32dp32b32xES1D_NS12_INS13_ILi2ELi4ELi3EEES16_NST_INS5_IJS17_S1P_EEENS5_IJS1P_SB_EEEEEEENS4_39AutoVectorizingCopyWithAssumedAlignmentILi128EEENS4_14SM90_TMA_STOREES26_S28_S28_EEEvvEEEEvNT_6ParamsE:
[----:B------:R-:W1:Y:S01]  /*0000*/  LDC R1, c[0x0][0x37c] ;  /* 0x0000df00ff017b82 */ /* 0x000e620000000800 */
[----:B------:R-:W2:Y:S01]  /*0010*/  S2R R101, SR_TID.X ;  /* 0x0000000000657919 */ /* 0x000ea20000002100 */
[----:B------:R-:W3:Y:S01]  /*0020*/  LDCU.64 UR6, c[0x0][0x890] ;  /* 0x00011200ff0677ac */ /* 0x000ee20008000a00 */
[----:B------:R-:W-:Y:S02]  /*0030*/  PRMT R88, RZ, 0x7610, R88 ;  /* 0x00007610ff587816 */ /* 0x000fe40000000058 */
[----:B------:R-:W-:Y:S01]  /*0040*/  ELECT P6, URZ, PT ;  /* 0x0000000000ff782f */ /* 0x000fe200038c0000 */
[----:B------:R-:W4:Y:S01]  /*0050*/  LDCU.64 UR46, c[0x0][0x358] ;  /* 0x00006b00ff2e77ac */ /* 0x000f220008000a00 */
[----:B---3--:R-:W-:-:S04]  /*0060*/  UISETP.NE.U32.AND UP0, UPT, UR6, URZ, UPT ;  /* 0x000000ff0600728c */ /* 0x008fc8000bf05070 */
[----:B------:R-:W-:Y:S01]  /*0070*/  UISETP.NE.AND.EX UP0, UPT, UR7, URZ, UPT, UP0 ;  /* 0x000000ff0700728c */ /* 0x000fe2000bf05300 */
[----:B--2---:R-:W-:-:S05]  /*0080*/  SHF.R.U32.HI R92, RZ, 0x5, R101 ;  /* 0x00000005ff5c7819 */ /* 0x004fca0000011665 */
[----:B------:R-:W2:Y:S02]  /*0090*/  SHFL.IDX PT, R0, R92, RZ, 0x1f ;  /* 0x00001fff5c007589 */ /* 0x000ea400000e0000 */
[----:B--2---:R-:W-:Y:S01]  /*00a0*/  R2UR UR5, R0 ;  /* 0x00000000000572ca */ /* 0x004fe200000e0000 */
[----:B-1--4-:R-:W-:-:S14]  /*00b0*/  BRA.U UP0, `(.L_x_0) ;  /* 0x00000001002c7547 */ /* 0x012fdc000b800000 */
[----:B------:R-:W1:Y:S02]  /*00c0*/  LDCU.64 UR8, c[0x0][0x888] ;  /* 0x00011100ff0877ac */ /* 0x000e640008000a00 */
[----:B-1----:R-:W-:-:S04]  /*00d0*/  UISETP.NE.U32.AND UP0, UPT, UR8, URZ, UPT ;  /* 0x000000ff0800728c */ /* 0x002fc8000bf05070 */
[----:B------:R-:W-:-:S09]  /*00e0*/  UISETP.NE.AND.EX UP0, UPT, UR9, URZ, UPT, UP0 ;  /* 0x000000ff0900728c */ /* 0x000fd2000bf05300 */
[----:B------:R-:W-:Y:S05]  /*00f0*/  BRA.U !UP0, `(.L_x_1) ;  /* 0x0000000108107547 */ /* 0x000fea000b800000 */
[----:B------:R-:W1:Y:S02]  /*0100*/  LDC.64 R2, c[0x0][0x888] ;  /* 0x00022200ff027b82 */ /* 0x000e640000000a00 */
[----:B-1----:R1:W5:Y:S01]  /*0110*/  LDG.E R49, desc[UR46][R2.64] ;  /* 0x0000002e02317981 */ /* 0x002362000c1e1900 */
[----:B------:R-:W-:Y:S01]  /*0120*/  HFMA2 R88, -RZ, RZ, 0, 5.9604644775390625e-08 ;  /* 0x00000001ff587431 */ /* 0x000fe200000001ff */
[----:B------:R-:W-:Y:S05]  /*0130*/  BRA `(.L_x_0) ;  /* 0x00000000000c7947 */ /* 0x000fea0003800000 */
.L_x_1:
[----:B------:R-:W1:Y:S01]  /*0140*/  LDCU UR4, c[0x0][0x880] ;  /* 0x00011000ff0477ac */ /* 0x000e620008000800 */
[----:B------:R-:W-:Y:S01]  /*0150*/  HFMA2 R88, -RZ, RZ, 0, 5.9604644775390625e-08 ;  /* 0x00000001ff587431 */ /* 0x000fe200000001ff */
[----:B-1----:R-:W-:Y:S02]  /*0160*/  MOV R49, UR4 ;  /* 0x0000000400317c02 */ /* 0x002fe40008000f00 */
.L_x_0:
[----:B------:R-:W2:Y:S02]  /*0170*/  LDCU.64 UR8, c[0x0][0x8b0] ;  /* 0x00011600ff0877ac */ /* 0x000ea40008000a00 */
[----:B--2---:R-:W-:-:S04]  /*0180*/  UISETP.NE.U32.AND UP0, UPT, UR8, URZ, UPT ;  /* 0x000000ff0800728c */ /* 0x004fc8000bf05070 */
[----:B------:R-:W-:-:S09]  /*0190*/  UISETP.NE.AND.EX UP0, UPT, UR9, URZ, UPT, UP0 ;  /* 0x000000ff0900728c */ /* 0x000fd2000bf05300 */
[----:B------:R-:W-:Y:S05]  /*01a0*/  BRA.U UP0, `(.L_x_2) ;  /* 0x0000000100247547 */ /* 0x000fea000b800000 */
[----:B------:R-:W2:Y:S02]  /*01b0*/  LDCU.64 UR8, c[0x0][0x8a8] ;  /* 0x00011500ff0877ac */ /* 0x000ea40008000a00 */
[----:B--2---:R-:W-:-:S04]  /*01c0*/  UISETP.NE.U32.AND UP0, UPT, UR8, URZ, UPT ;  /* 0x000000ff0800728c */ /* 0x004fc8000bf05070 */
[----:B------:R-:W-:-:S09]  /*01d0*/  UISETP.NE.AND.EX UP0, UPT, UR9, URZ, UPT, UP0 ;  /* 0x000000ff0900728c */ /* 0x000fd2000bf05300 */
[----:B------:R-:W-:Y:S05]  /*01e0*/  BRA.U !UP0, `(.L_x_3) ;  /* 0x00000001080c7547 */ /* 0x000fea000b800000 */
[----:B-1----:R-:W1:Y:S02]  /*01f0*/  LDC.64 R2, c[0x0][0x8a8] ;  /* 0x00022a00ff027b82 */ /* 0x002e640000000a00 */
[----:B-1----:R2:W5:Y:S01]  /*0200*/  LDG.E R47, desc[UR46][R2.64] ;  /* 0x0000002e022f7981 */ /* 0x002562000c1e1900 */
[----:B------:R-:W-:Y:S05]  /*0210*/  BRA `(.L_x_2) ;  /* 0x0000000000087947 */ /* 0x000fea0003800000 */
.L_x_3:
[----:B------:R-:W2:Y:S02]  /*0220*/  LDCU UR4, c[0x0][0x8a0] ;  /* 0x00011400ff0477ac */ /* 0x000ea40008000800 */
[----:B--2---:R-:W-:Y:S02]  /*0230*/  MOV R47, UR4 ;  /* 0x00000004002f7c02 */ /* 0x004fe40008000f00 */
.L_x_2:
[----:B------:R-:W-:Y:S01]  /*0240*/  IMAD.U32 R0, RZ, RZ, UR5 ;  /* 0x00000005ff007e24 */ /* 0x000fe2000f8e00ff */
[----:B------:R-:W-:Y:S04]  /*0250*/  BSSY.RECONVERGENT B0, `(.L_x_4) ;  /* 0x000000c000007945 */ /* 0x000fe80003800200 */
[C---:B------:R-:W-:Y:S02]  /*0260*/  ISETP.NE.OR P1, PT, R0.reuse, 0x1, !P6 ;  /* 0x000000010000780c */ /* 0x040fe40007725670 */
[----:B------:R-:W-:-:S11]  /*0270*/  ISETP.NE.OR P0, PT, R0, 0x3, !P6 ;  /* 0x000000030000780c */ /* 0x000fd60007705670 */
[----:B------:R-:W-:Y:S05]  /*0280*/  @P1 BRA `(.L_x_5) ;  /* 0x0000000000201947 */ /* 0x000fea0003800000 */
[----:B------:R-:W3:Y:S02]  /*0290*/  LDCU.64 UR8, c[0x0][0x348] ;  /* 0x00006900ff0877ac */ /* 0x000ee40008000a00 */
[----:B---3--:R-:W-:Y:S02]  /*02a0*/  UIADD3 UR10, UP1, UPT, UR8, 0x80, URZ ;  /* 0x00000080080a7890 */ /* 0x008fe4000ff3e0ff */
[----:B------:R-:W-:Y:S02]  /*02b0*/  UIADD3 UR8, UP0, UPT, UR8, 0x180, URZ ;  /* 0x0000018008087890 */ /* 0x000fe4000ff1e0ff */
[----:B------:R-:W-:Y:S02]  /*02c0*/  UIADD3.X UR11, UPT, UPT, URZ, UR9, URZ, UP1, !UPT ;  /* 0x00000009ff0b7290 */ /* 0x000fe40008ffe4ff */
[----:B------:R-:W-:-:S07]  /*02d0*/  UIADD3.X UR9, UPT, UPT, URZ, UR9, URZ, UP0, !UPT ;  /* 0x00000009ff097290 */ /* 0x000fce00087fe4ff */
[----:B------:R3:W-:Y:S02]  /*02e0*/  UTMACCTL.PF [UR10] ;  /* 0x000000000a0079b9 */ /* 0x0007e40008040000 */
[----:B------:R3:W-:Y:S02]  /*02f0*/  UTMACCTL.PF [UR8] ;  /* 0x00000000080079b9 */ /* 0x0007e40008040000 */
[----:B---3--:R-:W-:Y:S01]  /*0300*/  NOP ;  /* 0x0000000000007918 */ /* 0x008fe20000000000 */
.L_x_5:
[----:B------:R-:W-:Y:S05]  /*0310*/  BSYNC.RECONVERGENT B0 ;  /* 0x0000000000007941 */ /* 0x000fea0003800200 */
.L_x_4:
[----:B------:R-:W-:Y:S04]  /*0320*/  BSSY.RECONVERGENT B0, `(.L_x_6) ;  /* 0x000000a000007945 */ /* 0x000fe80003800200 */
        /* <DEDUP_REMOVED lines=9> */
.L_x_7:
[----:B------:R-:W-:Y:S05]  /*03c0*/  BSYNC.RECONVERGENT B0 ;  /* 0x0000000000007941 */ /* 0x000fea0003800200 */
.L_x_6:
[----:B------:R-:W3:Y:S01]  /*03d0*/  LDCU.64 UR8, c[0x0][0x888] ;  /* 0x00011100ff0877ac */ /* 0x000ee20008000a00 */
[----:B------:R-:W-:Y:S02]  /*03e0*/  UISETP.EQ.U32.AND UP1, UPT, UR6, URZ, UPT ;  /* 0x000000ff0600728c */ /* 0x000fe4000bf22070 */
[----:B------:R-:W-:Y:S02]  /*03f0*/  UPLOP3.LUT UP4, UPT, UPT, UPT, UPT, 0x80, 0x8 ;  /* 0x000000000008789c */ /* 0x000fe40003f8f070 */
[----:B---3--:R-:W-:-:S04]  /*0400*/  UISETP.NE.U32.AND UP0, UPT, UR8, URZ, UPT ;  /* 0x000000ff0800728c */ /* 0x008fc8000bf05070 */
[----:B------:R-:W-:-:S04]  /*0410*/  UISETP.NE.AND.EX UP0, UPT, UR9, URZ, UPT, UP0 ;  /* 0x000000ff0900728c */ /* 0x000fc8000bf05300 */
[----:B------:R-:W-:-:S04]  /*0420*/  UISETP.EQ.OR.EX UP2, UPT, UR7, URZ, !UP0, UP1 ;  /* 0x000000ff0700728c */ /* 0x000fc8000c742710 */
[----:B------:R-:W-:-:S05]  /*0430*/  UP2UR UR50, UPR, URZ, 0x4 ;  /* 0x00000004ff327883 */ /* 0x000fca0008000000 */
[----:B------:R-:W-:Y:S07]  /*0440*/  BRA.U !UP2, `(.L_x_8) ;  /* 0x000000010a207547 */ /* 0x000fee000b800000 */
[----:B------:R-:W-:Y:S01]  /*0450*/  UISETP.NE.U32.AND UP1, UPT, UR6, URZ, UPT ;  /* 0x000000ff0600728c */ /* 0x000fe2000bf25070 */
[----:B-----5:R-:W-:Y:S01]  /*0460*/  FSETP.NEU.AND P0, PT, R49, RZ, PT ;  /* 0x000000ff3100720b */ /* 0x020fe20003f0d000 */
[----:B------:R-:W-:Y:S02]  /*0470*/  USEL UR4, URZ, 0xffffffff, UP0 ;  /* 0xffffffffff047887 */ /* 0x000fe40008000000 */
[----:B------:R-:W-:-:S10]  /*0480*/  UISETP.NE.AND.EX UP1, UPT, UR7, URZ, UPT, UP1 ;  /* 0x000000ff0700728c */ /* 0x000fd4000bf25310 */
[----:B------:R-:W-:Y:S01]  /*0490*/  VOTEU.ANY UP0, P0 ;  /* 0x0000000000ff7886 */ /* 0x000fe20000000100 */
[----:B------:R-:W-:-:S04]  /*04a0*/  @!UP1 USEL UR4, URZ, 0xffffffff, UP0 ;  /* 0xffffffffff049887 */ /* 0x000fc80008000000 */
[----:B------:R-:W-:-:S04]  /*04b0*/  ULOP3.LUT UR4, UR4, 0x1, URZ, 0xc0, !UPT ;  /* 0x0000000104047892 */ /* 0x000fc8000f8ec0ff */
[----:B------:R-:W-:-:S11]  /*04c0*/  UISETP.NE.U32.AND UP4, UPT, UR4, 0x1, UPT ;  /* 0x000000010400788c */ /* 0x000fd6000bf85070 */
.L_x_8:
[----:B-12---:R-:W1:Y:S01]  /*04d0*/  SHFL.IDX PT, R2, R92, RZ, 0x1f ;  /* 0x00001fff5c027589 */ /* 0x006e6200000e0000 */
[----:B------:R-:W-:-:S04]  /*04e0*/  UISETP.NE.AND UP0, UPT, UR5, 0x2, UPT ;  /* 0x000000020500788c */ /* 0x000fc8000bf05270 */
[----:B------:R-:W-:Y:S01]  /*04f0*/  USEL UR7, URZ, 0x1, UP0 ;  /* 0x00000001ff077887 */ /* 0x000fe20008000000 */
[----:B-1----:R-:W-:-:S13]  /*0500*/  ISETP.NE.AND P0, PT, R2, RZ, PT ;  /* 0x000000ff0200720c */ /* 0x002fda0003f05270 */
[----:B------:R-:W-:Y:S05]  /*0510*/  @P0 BRA `(.L_x_9) ;  /* 0x0000000000680947 */ /* 0x000fea0003800000 */
[----:B------:R-:W1:Y:S01]  /*0520*/  S2UR UR8, SR_CgaCtaId ;  /* 0x00000000000879c3 */ /* 0x000e620000008800 */
[----:B------:R-:W-:Y:S01]  /*0530*/  UMOV UR9, 0x400 ;  /* 0x0000040000097882 */ /* 0x000fe20000000000 */
[----:B------:R-:W-:Y:S01]  /*0540*/  UMOV UR6, 0x1 ;  /* 0x0000000100067882 */ /* 0x000fe20000000000 */
[----:B------:R-:W-:Y:S01]  /*0550*/  UMOV UR4, 0x4 ;  /* 0x0000000400047882 */ /* 0x000fe20000000000 */
[----:B------:R-:W-:-:S04]  /*0560*/  UIADD3 UR10, UPT, UPT, -UR6, 0x100000, URZ ;  /* 0x00100000060a7890 */ /* 0x000fc8000fffe1ff */
[----:B------:R-:W-:Y:S02]  /*0570*/  USHF.L.U32 UR11, UR10, 0xb, URZ ;  /* 0x0000000b0a0b7899 */ /* 0x000fe400080006ff */
[----:B------:R-:W-:Y:S02]  /*0580*/  USHF.L.U32 UR10, UR10, 0x1, URZ ;  /* 0x000000010a0a7899 */ /* 0x000fe400080006ff */
[----:B------:R-:W-:-:S04]  /*0590*/  UIADD3 UR12, UPT, UPT, -UR4, 0x100000, URZ ;  /* 0x00100000040c7890 */ /* 0x000fc8000fffe1ff */
[----:B------:R-:W-:Y:S02]  /*05a0*/  USHF.L.U32 UR13, UR12, 0xb, URZ ;  /* 0x0000000b0c0d7899 */ /* 0x000fe400080006ff */
[----:B------:R-:W-:Y:S01]  /*05b0*/  USHF.L.U32 UR12, UR12, 0x1, URZ ;  /* 0x000000010c0c7899 */ /* 0x000fe200080006ff */
[----:B------:R-:W-:Y:S01]  /*05c0*/  ELECT P0, URZ, PT ;  /* 0x0000000000ff782f */ /* 0x000fe20003800000 */
[----:B-1----:R-:W-:Y:S01]  /*05d0*/  ULEA UR8, UR8, UR9, 0x18 ;  /* 0x0000000908087291 */ /* 0x002fe2000f8ec0ff */
[----:B------:R-:W1:Y:S11]  /*05e0*/  FENCE.VIEW.ASYNC.S ;  /* 0x00000000000073c6 */ /* 0x000e760000000000 */
[----:B-1----:R1:W2:Y:S01]  /*05f0*/  SYNCS.EXCH.64 URZ, [UR8], UR10 ;  /* 0x0000000a08ff75b2 */ /* 0x0022a20008000100 */
[----:B------:R1:W3:Y:S01]  /*0600*/  SYNCS.EXCH.64 URZ, [UR8+0x30], UR12 ;  /* 0x0000300c08ff75b2 */ /* 0x0002e20008000100 */
[----:B------:R1:W4:Y:S01]  /*0610*/  SYNCS.EXCH.64 URZ, [UR8+0x8], UR10 ;  /* 0x0000080a08ff75b2 */ /* 0x0003220008000100 */
[----:B------:R1:W1:Y:S01]  /*0620*/  SYNCS.EXCH.64 URZ, [UR8+0x38], UR12 ;  /* 0x0000380c08ff75b2 */ /* 0x0002620008000100 */
        /* <DEDUP_REMOVED lines=8> */
[----:B------:R-:W-:Y:S01]  /*06b0*/  NOP ;  /* 0x0000000000007918 */ /* 0x000fe20000000000 */
.L_x_9:
[----:B------:R-:W2:Y:S01]  /*06c0*/  SHFL.IDX PT, R2, R92, RZ, 0x1f ;  /* 0x00001fff5c027589 */ /* 0x000ea200000e0000 */
[----:B------:R-:W-:Y:S01]  /*06d0*/  NOP ;  /* 0x0000000000007918 */ /* 0x000fe20000000000 */
[----:B--2---:R-:W-:-:S13]  /*06e0*/  ISETP.NE.AND P0, PT, R2, 0x1, PT ;  /* 0x000000010200780c */ /* 0x004fda0003f05270 */
[----:B------:R-:W-:Y:S05]  /*06f0*/  @P0 BRA `(.L_x_10) ;  /* 0x0000000000580947 */ /* 0x000fea0003800000 */
[----:B-1----:R-:W1:Y:S01]  /*0700*/  S2UR UR8, SR_CgaCtaId ;  /* 0x00000000000879c3 */ /* 0x002e620000008800 */
        /* <DEDUP_REMOVED lines=12> */
[----:B-1----:R2:W1:Y:S01]  /*07d0*/  SYNCS.EXCH.64 URZ, [UR8+0x60], UR10 ;  /* 0x0000600a08ff75b2 */ /* 0x0024620008000100 */
[----:B------:R2:W1:Y:S01]  /*07e0*/  SYNCS.EXCH.64 URZ, [UR8+0x80], UR12 ;  /* 0x0000800c08ff75b2 */ /* 0x0004620008000100 */
[----:B------:R2:W1:Y:S01]  /*07f0*/  SYNCS.EXCH.64 URZ, [UR8+0x68], UR10 ;  /* 0x0000680a08ff75b2 */ /* 0x0004620008000100 */
[----:B------:R2:W1:Y:S01]  /*0800*/  SYNCS.EXCH.64 URZ, [UR8+0x88], UR12 ;  /* 0x0000880c08ff75b2 */ /* 0x0004620008000100 */
[----:B------:R2:W1:Y:S01]  /*0810*/  SYNCS.EXCH.64 URZ, [UR8+0x70], UR10 ;  /* 0x0000700a08ff75b2 */ /* 0x0004620008000100 */
[----:B------:R2:W1:Y:S01]  /*0820*/  SYNCS.EXCH.64 URZ, [UR8+0x90], UR12 ;  /* 0x0000900c08ff75b2 */ /* 0x0004620008000100 */
[----:B------:R2:W1:Y:S01]  /*0830*/  SYNCS.EXCH.64 URZ, [UR8+0x78], UR10 ;  /* 0x0000780a08ff75b2 */ /* 0x0004620008000100 */
[----:B------:R2:W1:Y:S02]  /*0840*/  SYNCS.EXCH.64 URZ, [UR8+0x98], UR12 ;  /* 0x0000980c08ff75b2 */ /* 0x0004640008000100 */
[----:B--2---:R-:W-:Y:S01]  /*0850*/  NOP ;  /* 0x0000000000007918 */ /* 0x004fe20000000000 */
.L_x_10:
[----:B------:R-:W2:Y:S01]  /*0860*/  SHFL.IDX PT, R2, R92, RZ, 0x1f ;  /* 0x00001fff5c027589 */ /* 0x000ea200000e0000 */
[----:B------:R-:W-:Y:S01]  /*0870*/  NOP ;  /* 0x0000000000007918 */ /* 0x000fe20000000000 */
[----:B--2---:R-:W-:-:S13]  /*0880*/  ISETP.NE.AND P0, PT, R2, 0x3, PT ;  /* 0x000000030200780c */ /* 0x004fda0003f05270 */
[----:B------:R-:W-:Y:S05]  /*0890*/  @P0 BRA `(.L_x_11) ;  /* 0x0000000000300947 */ /* 0x000fea0003800000 */
[----:B------:R-:W2:Y:S01]  /*08a0*/  S2UR UR6, SR_CgaCtaId ;  /* 0x00000000000679c3 */ /* 0x000ea20000008800 */
[----:B-1----:R-:W-:Y:S01]  /*08b0*/  UMOV UR8, 0x400 ;  /* 0x0000040000087882 */ /* 0x002fe20000000000 */
[----:B------:R-:W-:Y:S01]  /*08c0*/  UMOV UR4, 0x20 ;  /* 0x0000002000047882 */ /* 0x000fe20000000000 */
[----:B------:R-:W-:Y:S01]  /*08d0*/  ELECT P0, URZ, PT ;  /* 0x0000000000ff782f */ /* 0x000fe20003800000 */
[----:B--2---:R-:W-:Y:S02]  /*08e0*/  ULEA UR6, UR6, UR8, 0x18 ;  /* 0x0000000806067291 */ /* 0x004fe4000f8ec0ff */
[----:B------:R-:W-:-:S04]  /*08f0*/  UIADD3 UR8, UPT, UPT, -UR4, 0x100000, URZ ;  /* 0x0010000004087890 */ /* 0x000fc8000fffe1ff */
[----:B------:R-:W-:Y:S02]  /*0900*/  USHF.L.U32 UR9, UR8, 0xb, URZ ;  /* 0x0000000b08097899 */ /* 0x000fe400080006ff */
[----:B------:R-:W-:Y:S01]  /*0910*/  USHF.L.U32 UR8, UR8, 0x1, URZ ;  /* 0x0000000108087899 */ /* 0x000fe200080006ff */
[----:B------:R-:W1:Y:S11]  /*0920*/  FENCE.VIEW.ASYNC.S ;  /* 0x00000000000073c6 */ /* 0x000e760000000000 */
[----:B-1----:R2:W1:Y:S01]  /*0930*/  SYNCS.EXCH.64 URZ, [UR6+0xa0], UR8 ;  /* 0x0000a00806ff75b2 */ /* 0x0024620008000100 */
[----:B------:R2:W1:Y:S02]  /*0940*/  SYNCS.EXCH.64 URZ, [UR6+0xa8], UR8 ;  /* 0x0000a80806ff75b2 */ /* 0x0004640008000100 */
[----:B--2---:R-:W-:Y:S01]  /*0950*/  NOP ;  /* 0x0000000000007918 */ /* 0x004fe20000000000 */
.L_x_11:
[----:B------:R-:W2:Y:S01]  /*0960*/  SHFL.IDX PT, R2, R92, RZ, 0x1f ;  /* 0x00001fff5c027589 */ /* 0x000ea200000e0000 */
[----:B------:R-:W-:Y:S01]  /*0970*/  NOP ;  /* 0x0000000000007918 */ /* 0x000fe20000000000 */
[----:B--2---:R-:W-:-:S13]  /*0980*/  ISETP.NE.AND P0, PT, R2, 0x4, PT ;  /* 0x000000040200780c */ /* 0x004fda0003f05270 */
[----:B------:R-:W-:Y:S05]  /*0990*/  @P0 BRA `(.L_x_12) ;  /* 0x00000000004c0947 */ /* 0x000fea0003800000 */
[----:B------:R-:W2:Y:S01]  /*09a0*/  S2UR UR6, SR_CgaCtaId ;  /* 0x00000000000679c3 */ /* 0x000ea20000008800 */
[----:B------:R-:W-:Y:S01]  /*09b0*/  UMOV UR9, 0x3a0 ;  /* 0x000003a000097882 */ /* 0x000fe20000000000 */
[----:B-1----:R-:W-:Y:S01]  /*09c0*/  UMOV UR8, 0x400 ;  /* 0x0000040000087882 */ /* 0x002fe20000000000 */
[----:B------:R-:W-:Y:S01]  /*09d0*/  USEL UR9, UR9, 0x320, UP4 ;  /* 0x0000032009097887 */ /* 0x000fe2000a000000 */
[----:B------:R-:W-:Y:S01]  /*09e0*/  UMOV UR4, 0x1 ;  /* 0x0000000100047882 */ /* 0x000fe20000000000 */
[----:B------:R-:W-:Y:S01]  /*09f0*/  ELECT P0, URZ, PT ;  /* 0x0000000000ff782f */ /* 0x000fe20003800000 */
[----:B------:R-:W-:-:S04]  /*0a00*/  UIADD3 UR10, UPT, UPT, -UR4, 0x100000, URZ ;  /* 0x00100000040a7890 */ /* 0x000fc8000fffe1ff */
[----:B------:R-:W-:Y:S02]  /*0a10*/  USHF.L.U32 UR11, UR10, 0xb, URZ ;  /* 0x0000000b0a0b7899 */ /* 0x000fe400080006ff */
[----:B------:R-:W-:Y:S02]  /*0a20*/  USHF.L.U32 UR10, UR10, 0x1, URZ ;  /* 0x000000010a0a7899 */ /* 0x000fe400080006ff */
[----:B--2---:R-:W-:Y:S02]  /*0a30*/  ULEA UR6, UR6, UR8, 0x18 ;  /* 0x0000000806067291 */ /* 0x004fe4000f8ec0ff */
[----:B------:R-:W-:-:S04]  /*0a40*/  UIADD3 UR8, UPT, UPT, -UR9, 0x100000, URZ ;  /* 0x0010000009087890 */ /* 0x000fc8000fffe1ff */
[----:B------:R-:W-:Y:S02]  /*0a50*/  USHF.L.U32 UR9, UR8, 0xb, URZ ;  /* 0x0000000b08097899 */ /* 0x000fe400080006ff */
[----:B------:R-:W-:Y:S01]  /*0a60*/  USHF.L.U32 UR8, UR8, 0x1, URZ ;  /* 0x0000000108087899 */ /* 0x000fe200080006ff */
[----:B------:R-:W1:Y:S03]  /*0a70*/  FENCE.VIEW.ASYNC.S ;  /* 0x00000000000073c6 */ /* 0x000e660000000000 */
[----:B-1----:R2:W1:Y:S08]  /*0a80*/  SYNCS.EXCH.64 URZ, [UR6+0xb0], UR10 ;  /* 0x0000b00a06ff75b2 */ /* 0x0024700008000100 */
[----:B------:R2:W1:Y:S01]  /*0a90*/  SYNCS.EXCH.64 URZ, [UR6+0xc0], UR8 ;  /* 0x0000c00806ff75b2 */ /* 0x0004620008000100 */
[----:B------:R2:W1:Y:S01]  /*0aa0*/  SYNCS.EXCH.64 URZ, [UR6+0xb8], UR10 ;  /* 0x0000b80a06ff75b2 */ /* 0x0004620008000100 */
[----:B------:R2:W1:Y:S02]  /*0ab0*/  SYNCS.EXCH.64 URZ, [UR6+0xc8], UR8 ;  /* 0x0000c80806ff75b2 */ /* 0x0004640008000100 */
[----:B--2---:R-:W-:Y:S01]  /*0ac0*/  NOP ;  /* 0x0000000000007918 */ /* 0x004fe20000000000 */
.L_x_12:
        /* <DEDUP_REMOVED lines=26> */
.L_x_13:
[----:B------:R-:W2:Y:S01]  /*0c70*/  SHFL.IDX PT, R2, R92, RZ, 0x1f ;  /* 0x00001fff5c027589 */ /* 0x000ea200000e0000 */
[----:B------:R-:W1:Y:S01]  /*0c80*/  S2UR UR37, SR_CgaCtaId ;  /* 0x00000000002579c3 */ /* 0x000e620000008800 */
[----:B------:R-:W-:Y:S01]  /*0c90*/  NOP ;  /* 0x0000000000007918 */ /* 0x000fe20000000000 */
[----:B--2---:R-:W-:-:S13]  /*0ca0*/  ISETP.NE.AND P0, PT, R2, 0x3, PT ;  /* 0x000000030200780c */ /* 0x004fda0003f05270 */
[----:B-1----:R-:W-:Y:S05]  /*0cb0*/  @P0 BRA `(.L_x_14) ;  /* 0x0000000000340947 */ /* 0x002fea0003800000 */
[----:B------:R-:W-:Y:S01]  /*0cc0*/  UMOV UR6, 0x400 ;  /* 0x0000040000067882 */ /* 0x000fe20000000000 */
[----:B------:R-:W-:Y:S01]  /*0cd0*/  UMOV UR4, 0x20 ;  /* 0x0000002000047882 */ /* 0x000fe20000000000 */
[----:B------:R-:W-:Y:S02]  /*0ce0*/  ULEA UR6, UR37, UR6, 0x18 ;  /* 0x0000000625067291 */ /* 0x000fe4000f8ec0ff */
[----:B------:R-:W-:-:S04]  /*0cf0*/  UIADD3 UR8, UPT, UPT, -UR4, 0x100000, URZ ;  /* 0x0010000004087890 */ /* 0x000fc8000fffe1ff */
[----:B------:R-:W-:Y:S02]  /*0d00*/  USHF.L.U32 UR9, UR8, 0xb, URZ ;  /* 0x0000000b08097899 */ /* 0x000fe400080006ff */
[----:B------:R-:W-:Y:S01]  /*0d10*/  USHF.L.U32 UR8, UR8, 0x1, URZ ;  /* 0x0000000108087899 */ /* 0x000fe200080006ff */
[----:B------:R-:W-:Y:S01]  /*0d20*/  ELECT P0, URZ, PT ;  /* 0x0000000000ff782f */ /* 0x000fe20003800000 */
[----:B------:R-:W1:Y:S10]  /*0d30*/  FENCE.VIEW.ASYNC.S ;  /* 0x00000000000073c6 */ /* 0x000e740000000000 */
[----:B-1----:R1:W2:Y:S01]  /*0d40*/  SYNCS.EXCH.64 URZ, [UR6+0x110], UR8 ;  /* 0x0001100806ff75b2 */ /* 0x0022a20008000100 */
[----:B------:R1:W1:Y:S01]  /*0d50*/  SYNCS.EXCH.64 URZ, [UR6+0x120], UR8 ;  /* 0x0001200806ff75b2 */ /* 0x0002620008000100 */
[----:B------:R1:W1:Y:S01]  /*0d60*/  SYNCS.EXCH.64 URZ, [UR6+0x118], UR8 ;  /* 0x0001180806ff75b2 */ /* 0x0002620008000100 */
[----:B------:R1:W1:Y:S01]  /*0d70*/  SYNCS.EXCH.64 URZ, [UR6+0x128], UR8 ;  /* 0x0001280806ff75b2 */ /* 0x0002620008000100 */
[----:B------:R-:W-:Y:S01]  /*0d80*/  NOP ;  /* 0x0000000000007918 */ /* 0x000fe20000000000 */
.L_x_14:
[----:B------:R-:W3:Y:S01]  /*0d90*/  LDCU UR4, c[0x0][0x36c] ;  /* 0x00006d80ff0477ac */ /* 0x000ee20008000800 */
[----:B------:R-:W-:Y:S01]  /*0da0*/  ISETP.NE.OR P6, PT, R0, 0x2, !P6 ;  /* 0x000000020000780c */ /* 0x000fe200077c5670 */
[----:B------:R-:W-:Y:S01]  /*0db0*/  NOP ;  /* 0x0000000000007918 */ /* 0x000fe20000000000 */
[----:B------:R-:W-:Y:S01]  /*0dc0*/  LOP3.LUT R9, R101, 0x1f, RZ, 0xc0, !PT ;  /* 0x0000001f65097812 */ /* 0x000fe200078ec0ff */
[----:B------:R-:W-:Y:S02]  /*0dd0*/  UISETP.NE.AND UP3, UPT, UR5, URZ, UPT ;  /* 0x000000ff0500728c */ /* 0x000fe4000bf65270 */
[----:B---3--:R-:W-:-:S09]  /*0de0*/  UISETP.EQ.U32.AND UP0, UPT, UR4, 0x1, UPT ;  /* 0x000000010400788c */ /* 0x008fd2000bf02070 */
[----:B------:R-:W-:Y:S05]  /*0df0*/  BRA.U !UP0, `(.L_x_15) ;  /* 0x0000000108087547 */ /* 0x000fea000b800000 */
[----:B-12-4-:R-:W-:Y:S01]  /*0e00*/  UCGABAR_ARV ;  /* 0x00000000000079c7 */ /* 0x016fe20008000000 */
[----:B------:R-:W-:Y:S05]  /*0e10*/  BRA `(.L_x_16) ;  /* 0x0000000000047947 */ /* 0x000fea0003800000 */
.L_x_15:
[----:B-12-4-:R-:W-:Y:S01]  /*0e20*/  NOP ;  /* 0x0000000000007918 */ /* 0x016fe20000000000 */
.L_x_16:
[----:B------:R-:W1:Y:S01]  /*0e30*/  S2UR UR8, SR_CTAID.Y ;  /* 0x00000000000879c3 */ /* 0x000e620000002600 */
[----:B------:R-:W-:-:S05]  /*0e40*/  CS2R.32 R87, SR_CgaSize ;  /* 0x0000000000577805 */ /* 0x000fca0000008a00 */
[----:B------:R-:W-:-:S05]  /*0e50*/  IMAD R87, R87, -0xa0, RZ ;  /* 0xffffff6057577824 */ /* 0x000fca00078e02ff */
[----:B------:R-:W-:-:S14]  /*0e60*/  R2UR UR4, R87 ;  /* 0x00000000570472ca */ /* 0x000fdc00000e0000 */
[----:B------:R-:W2:Y:S01]  /*0e70*/  LDCU UR4, c[0x0][UR4+0x2b4] ;  /* 0x00005680040477ac */ /* 0x000ea20008000800 */
[----:B------:R-:W-:-:S05]  /*0e80*/  CS2R.32 R87, SR_CgaSize ;  /* 0x0000000000577805 */ /* 0x000fca0000008a00 */
[----:B------:R-:W-:-:S05]  /*0e90*/  IMAD R87, R87, -0xa0, RZ ;  /* 0xffffff6057577824 */ /* 0x000fca00078e02ff */
[----:B------:R-:W-:-:S14]  /*0ea0*/  R2UR UR6, R87 ;  /* 0x00000000570672ca */ /* 0x000fdc00000e0000 */
[----:B------:R-:W3:Y:S01]  /*0eb0*/  LDCU UR6, c[0x0][UR6+0x2b0] ;  /* 0x00005600060677ac */ /* 0x000ee20008000800 */
[----:B------:R-:W4:Y:S01]  /*0ec0*/  S2UR UR9, SR_CTAID.X ;  /* 0x00000000000979c3 */ /* 0x000f220000002500 */
[----:B------:R-:W-:Y:S01]  /*0ed0*/  UISETP.NE.AND UP1, UPT, UR5, 0x2, UPT ;  /* 0x000000020500788c */ /* 0x000fe2000bf25270 */
[----:B------:R-:W-:-:S05]  /*0ee0*/  CS2R.32 R0, SR_CgaSize ;  /* 0x0000000000007805 */ /* 0x000fca0000008a00 */
[----:B------:R-:W-:-:S06]  /*0ef0*/  IMAD R0, R0, -0xa0, RZ ;  /* 0xffffff6000007824 */ /* 0x000fcc00078e02ff */
[----:B------:R-:W3:Y:S01]  /*0f00*/  LDC R0, c[0x0][R0+0x2a4] ;  /* 0x0000a90000007b82 */ /* 0x000ee20000000800 */
[----:B-1----:R-:W-:-:S07]  /*0f10*/  I2FP.F32.U32 R86, UR8 ;  /* 0x0000000800567c45 */ /* 0x002fce0008201000 */
[----:B------:R-:W1:Y:S01]  /*0f20*/  LDC R11, c[0x0][0xb24] ;  /* 0x0002c900ff0b7b82 */ /* 0x000e620000000800 */
[----:B------:R-:W-:Y:S01]  /*0f30*/  MOV R20, UR8 ;  /* 0x0000000800147c02 */ /* 0x000fe20008000f00 */
[----:B--2---:R-:W-:Y:S01]  /*0f40*/  FMUL R86, R86, UR4 ;  /* 0x0000000456567c20 */ /* 0x004fe20008400000 */
[----:B------:R-:W-:Y:S01]  /*0f50*/  USHF.L.U32 UR4, UR37, 0xa, URZ ;  /* 0x0000000a25047899 */ /* 0x000fe200080006ff */
[----:B----4-:R-:W-:Y:S02]  /*0f60*/  I2FP.F32.U32 R87, UR9 ;  /* 0x0000000900577c45 */ /* 0x010fe40008201000 */
[----:B------:R-:W-:-:S05]  /*0f70*/  CS2R.32 R2, SR_CgaSize ;  /* 0x0000000000027805 */ /* 0x000fca0000008a00 */
[----:B------:R-:W-:-:S06]  /*0f80*/  IMAD R2, R2, -0xa0, RZ ;  /* 0xffffff6002027824 */ /* 0x000fcc00078e02ff */
[----:B------:R-:W2:Y:S01]  /*0f90*/  LDC R2, c[0x0][R2+0x2a0] ;  /* 0x0000a80002027b82 */ /* 0x000ea20000000800 */
[----:B------:R-:W-:Y:S01]  /*0fa0*/  MOV R21, UR9 ;  /* 0x0000000900157c02 */ /* 0x000fe20008000f00 */
[----:B------:R-:W4:Y:S01]  /*0fb0*/  F2I.U32.TRUNC.NTZ R86, R86 ;  /* 0x0000005600567305 */ /* 0x000f22000020f000 */
[----:B------:R-:W-:Y:S01]  /*0fc0*/  ULOP3.LUT UR4, UR4, 0xc00, URZ, 0xc0, !UPT ;  /* 0x00000c0004047892 */ /* 0x000fe2000f8ec0ff */
[----:B---3--:R-:W-:Y:S01]  /*0fd0*/  FMUL R87, R87, UR6 ;  /* 0x0000000657577c20 */ /* 0x008fe20008400000 */
[----:B------:R-:W3:Y:S03]  /*0fe0*/  LDCU UR6, c[0x0][0xb30] ;  /* 0x00016600ff0677ac */ /* 0x000ee60008000800 */
[----:B------:R-:W2:Y:S02]  /*0ff0*/  LDC R40, c[0x0][0xb24] ;  /* 0x0002c900ff287b82 */ /* 0x000ea40000000800 */
[----:B------:R-:W3:Y:S06]  /*1000*/  F2I.U32.TRUNC.NTZ R87, R87 ;  /* 0x0000005700577305 */ /* 0x000eec000020f000 */
[----:B------:R-:W2:Y:S01]  /*1010*/  S2UR UR36, SR_CTAID.Z ;  /* 0x00000000002479c3 */ /* 0x000ea20000002700 */
[----:B----4-:R-:W-:Y:S01]  /*1020*/  IMAD.MOV R86, RZ, RZ, -R86 ;  /* 0x000000ffff567224 */ /* 0x010fe200078e0a56 */
[----:B-1----:R-:W-:-:S03]  /*1030*/  ISETP.GE.AND P0, PT, R11, 0x1, PT ;  /* 0x000000010b00780c */ /* 0x002fc60003f06270 */
[----:B------:R-:W-:Y:S01]  /*1040*/  IMAD R86, R0, R86, UR8 ;  /* 0x0000000800567e24 */ /* 0x000fe2000f8e0256 */
[----:B------:R-:W-:Y:S01]  /*1050*/  PRMT R0, RZ, 0x7610, R0 ;  /* 0x00007610ff007816 */ /* 0x000fe20000000000 */
[----:B---3--:R-:W-:Y:S01]  /*1060*/  UISETP.NE.AND UP2, UPT, UR6, 0x1, UPT ;  /* 0x000000010600788c */ /* 0x008fe2000bf45270 */
[----:B------:R-:W-:-:S04]  /*1070*/  IMAD.MOV R87, RZ, RZ, -R87 ;  /* 0x000000ffff577224 */ /* 0x000fc800078e0a57 */
[----:B--2---:R-:W-:Y:S01]  /*1080*/  IMAD R87, R2, R87, UR9 ;  /* 0x0000000902577e24 */ /* 0x004fe2000f8e0257 */
[----:B------:R-:W-:Y:S06]  /*1090*/  BRA.U UP3, `(.L_x_17) ;  /* 0x00000001033c7547 */ /* 0x000fec000b800000 */
[C---:B------:R-:W-:Y:S02]  /*10a0*/  ISETP.NE.AND P4, PT, R86.reuse, 0x1, PT ;  /* 0x000000015600780c */ /* 0x040fe40003f85270 */
[C---:B------:R-:W-:Y:S02]  /*10b0*/  ISETP.NE.AND P3, PT, R86.reuse, 0x2, PT ;  /* 0x000000025600780c */ /* 0x040fe40003f65270 */
[C---:B------:R-:W-:Y:S02]  /*10c0*/  ISETP.NE.AND P1, PT, R86.reuse, RZ, PT ;  /* 0x000000ff5600720c */ /* 0x040fe40003f25270 */
[----:B------:R-:W-:Y:S02]  /*10d0*/  ISETP.NE.AND P5, PT, R87, RZ, PT ;  /* 0x000000ff5700720c */ /* 0x000fe40003fa5270 */
[----:B------:R-:W-:Y:S02]  /*10e0*/  ISETP.NE.AND P2, PT, R86, 0x3, PT ;  /* 0x000000035600780c */ /* 0x000fe40003f45270 */
[----:B------:R-:W-:-:S02]  /*10f0*/  SEL R3, RZ, 0x2, P4 ;  /* 0x00000002ff037807 */ /* 0x000fc40002000000 */
[----:B------:R-:W-:Y:S02]  /*1100*/  SEL R2, RZ, 0x4, P3 ;  /* 0x00000004ff027807 */ /* 0x000fe40001800000 */
[----:B------:R-:W-:Y:S02]  /*1110*/  ISETP.EQ.OR P1, PT, R87, RZ, !P1 ;  /* 0x000000ff5700720c */ /* 0x000fe40004f22670 */
[----:B------:R-:W-:Y:S02]  /*1120*/  SEL R0, RZ, 0x8, P2 ;  /* 0x00000008ff007807 */ /* 0x000fe40001000000 */
[----:B------:R-:W-:Y:S02]  /*1130*/  SEL R3, R3, 0x2, P5 ;  /* 0x0000000203037807 */ /* 0x000fe40002800000 */
[----:B------:R-:W-:Y:S02]  /*1140*/  SEL R2, R2, 0x4, P5 ;  /* 0x0000000402027807 */ /* 0x000fe40002800000 */
[----:B------:R-:W-:-:S02]  /*1150*/  SEL R4, RZ, 0x1, !P1 ;  /* 0x00000001ff047807 */ /* 0x000fc40004800000 */
[----:B------:R-:W-:Y:S02]  /*1160*/  SEL R0, R0, 0x8, P5 ;  /* 0x0000000800007807 */ /* 0x000fe40002800000 */
[----:B------:R-:W-:-:S05]  /*1170*/  IADD3 R2, PT, PT, R2, R3, R4 ;  /* 0x0000000302027210 */ /* 0x000fca0007ffe004 */
[----:B------:R-:W-:Y:S02]  /*1180*/  IMAD.IADD R0, R2, 0x1, R0 ;  /* 0x0000000102007824 */ /* 0x000fe400078e0200 */
.L_x_17:
[----:B------:R-:W-:Y:S05]  /*1190*/  @!P0 BRA `(.L_x_18) ;  /* 0x0000000000b88947 */ /* 0x000fea0003800000 */
[----:B------:R-:W1:Y:S01]  /*11a0*/  LDC.64 R4, c[0x0][0xb18] ;  /* 0x0002c600ff047b82 */ /* 0x000e620000000a00 */
[----:B------:R-:W-:-:S07]  /*11b0*/  ISETP.NE.AND P0, PT, R11, 0x1, PT ;  /* 0x000000010b00780c */ /* 0x000fce0003f05270 */
[----:B------:R-:W2:Y:S08]  /*11c0*/  LDC R10, c[0x0][0xb0c] ;  /* 0x0002c300ff0a7b82 */ /* 0x000eb00000000800 */
[----:B------:R-:W3:Y:S08]  /*11d0*/  LDC R13, c[0x0][0x370] ;  /* 0x0000dc00ff0d7b82 */ /* 0x000ef00000000800 */
[----:B------:R-:W4:Y:S01]  /*11e0*/  LDC R12, c[0x0][0x374] ;  /* 0x0000dd00ff0c7b82 */ /* 0x000f220000000800 */
[----:B-1----:R-:W-:-:S07]  /*11f0*/  ISETP.NE.AND P1, PT, R4, 0x1, PT ;  /* 0x000000010400780c */ /* 0x002fce0003f25270 */
[----:B------:R-:W3:Y:S01]  /*1200*/  LDC.64 R6, c[0x0][0xb10] ;  /* 0x0002c400ff067b82 */ /* 0x000ee20000000a00 */
[----:B--2---:R-:W-:-:S07]  /*1210*/  ISETP.NE.AND P2, PT, R10, 0x1, PT ;  /* 0x000000010a00780c */ /* 0x004fce0003f45270 */
[----:B------:R-:W1:Y:S08]  /*1220*/  LDC R8, c[0x0][0xb20] ;  /* 0x0002c800ff087b82 */ /* 0x000e700000000800 */
[----:B------:R-:W2:Y:S01]  /*1230*/  LDC.64 R2, c[0x0][0xb28] ;  /* 0x0002ca00ff027b82 */ /* 0x000ea20000000a00 */
[----:B----4-:R-:W-:-:S04]  /*1240*/  IMAD.HI.U32 R14, R12, R5, RZ ;  /* 0x000000050c0e7227 */ /* 0x010fc800078e00ff */
[----:B------:R-:W-:-:S04]  /*1250*/  IMAD.HI.U32 R5, R20, R5, RZ ;  /* 0x0000000514057227 */ /* 0x000fc800078e00ff */
[----:B---3--:R-:W-:-:S05]  /*1260*/  IMAD.HI.U32 R15, R13, R6, RZ ;  /* 0x000000060d0f7227 */ /* 0x008fca00078e00ff */
[-C--:B------:R-:W-:Y:S01]  /*1270*/  @P2 SHF.R.U32.HI R13, RZ, R7.reuse, R15 ;  /* 0x00000007ff0d2219 */ /* 0x080fe2000001160f */
[C---:B------:R-:W-:Y:S01]  /*1280*/  IMAD.HI.U32 R15, R21.reuse, R6, RZ ;  /* 0x00000006150f7227 */ /* 0x040fe200078e00ff */
[-C--:B-1----:R-:W-:Y:S02]  /*1290*/  @P1 SHF.R.U32.HI R12, RZ, R8.reuse, R14 ;  /* 0x00000008ff0c1219 */ /* 0x082fe4000001160e */
[----:B------:R-:W-:Y:S02]  /*12a0*/  SHF.R.U32.HI R5, RZ, R8, R5 ;  /* 0x00000008ff057219 */ /* 0x000fe40000011605 */
[----:B------:R-:W-:Y:S02]  /*12b0*/  SHF.R.U32.HI R15, RZ, R7, R15 ;  /* 0x00000007ff0f7219 */ /* 0x000fe4000001160f */
[----:B------:R-:W-:Y:S01]  /*12c0*/  SEL R5, R20, R5, !P1 ;  /* 0x0000000514057207 */ /* 0x000fe20004800000 */
[----:B--2---:R-:W-:Y:S01]  /*12d0*/  IMAD.HI.U32 R14, R12, R2, RZ ;  /* 0x000000020c0e7227 */ /* 0x004fe200078e00ff */
[----:B------:R-:W-:-:S03]  /*12e0*/  SEL R15, R21, R15, !P2 ;  /* 0x0000000f150f7207 */ /* 0x000fc60005000000 */
[----:B------:R-:W-:Y:S01]  /*12f0*/  IMAD.HI.U32 R6, R13, R2, RZ ;  /* 0x000000020d067227 */ /* 0x000fe200078e00ff */
[----:B------:R-:W-:-:S04]  /*1300*/  @P0 SHF.R.U32.HI R12, RZ, R3, R14 ;  /* 0x00000003ff0c0219 */ /* 0x000fc8000001160e */
[----:B------:R-:W-:Y:S01]  /*1310*/  @P0 SHF.R.U32.HI R13, RZ, R3, R6 ;  /* 0x00000003ff0d0219 */ /* 0x000fe20000011606 */
[----:B------:R-:W-:-:S04]  /*1320*/  IMAD R12, R12, R11, RZ ;  /* 0x0000000b0c0c7224 */ /* 0x000fc800078e02ff */
[----:B------:R-:W-:Y:S01]  /*1330*/  IMAD R6, R13, R11, RZ ;  /* 0x0000000b0d067224 */ /* 0x000fe200078e02ff */
[----:B------:R-:W-:-:S04]  /*1340*/  ISETP.GE.AND P1, PT, R5, R12, PT ;  /* 0x0000000c0500720c */ /* 0x000fc80003f26270 */
[----:B------:R-:W-:Y:S01]  /*1350*/  ISETP.GE.OR P1, PT, R15, R6, P1 ;  /* 0x000000060f00720c */ /* 0x000fe20000f26670 */
[----:B------:R-:W-:-:S05]  /*1360*/  IMAD.HI.U32 R6, R5, R2, RZ ;  /* 0x0000000205067227 */ /* 0x000fca00078e00ff */
[----:B------:R-:W-:-:S04]  /*1370*/  SHF.R.U32.HI R6, RZ, R3, R6 ;  /* 0x00000003ff067219 */ /* 0x000fc80000011606 */
[----:B------:R-:W-:-:S03]  /*1380*/  SEL R6, R5, R6, !P0 ;  /* 0x0000000605067207 */ /* 0x000fc60004000000 */
[----:B------:R-:W-:Y:S01]  /*1390*/  @!P1 IMAD.HI.U32 R7, R15, R2, RZ ;  /* 0x000000020f079227 */ /* 0x000fe200078e00ff */
[----:B------:R-:W-:-:S04]  /*13a0*/  IADD3 R2, PT, PT, -R6, RZ, RZ ;  /* 0x000000ff06027210 */ /* 0x000fc80007ffe1ff */
[----:B------:R-:W-:Y:S01]  /*13b0*/  @!P1 SHF.R.U32.HI R3, RZ, R3, R7 ;  /* 0x00000003ff039219 */ /* 0x000fe20000011607 */
[----:B------:R-:W-:Y:S01]  /*13c0*/  IMAD R2, R11, R2, R5 ;  /* 0x000000020b027224 */ /* 0x000fe200078e0205 */
[----:B------:R-:W-:Y:S02]  /*13d0*/  IADD3 R7, PT, PT, -R5, RZ, RZ ;  /* 0x000000ff05077210 */ /* 0x000fe40007ffe1ff */
[----:B------:R-:W-:-:S03]  /*13e0*/  @!P1 SEL R3, R15, R3, !P0 ;  /* 0x000000030f039207 */ /* 0x000fc60004000000 */
[----:B------:R-:W-:Y:S02]  /*13f0*/  IMAD R7, R4, R7, R20 ;  /* 0x0000000704077224 */ /* 0x000fe400078e0214 */
[--C-:B------:R-:W-:Y:S02]  /*1400*/  @!P1 IMAD.IADD R6, R6, 0x1, -R3.reuse ;  /* 0x0000000106069824 */ /* 0x100fe400078e0a03 */
[----:B------:R-:W-:Y:S01]  /*1410*/  @!P1 IMAD R3, R2, R13, R3 ;  /* 0x0000000d02039224 */ /* 0x000fe200078e0203 */
[----:B------:R-:W-:Y:S01]  /*1420*/  IADD3 R2, PT, PT, -R15, RZ, RZ ;  /* 0x000000ff0f027210 */ /* 0x000fe20007ffe1ff */
[----:B------:R-:W-:Y:S02]  /*1430*/  @!P1 IMAD R5, R6, R11, R15 ;  /* 0x0000000b06059224 */ /* 0x000fe400078e020f */
[----:B------:R-:W-:Y:S02]  /*1440*/  @!P1 IMAD.MOV.U32 R15, RZ, RZ, R3 ;  /* 0x000000ffff0f9224 */ /* 0x000fe400078e0003 */
[----:B------:R-:W-:-:S02]  /*1450*/  IMAD R2, R10, R2, R21 ;  /* 0x000000020a027224 */ /* 0x000fc400078e0215 */
[----:B------:R-:W-:Y:S02]  /*1460*/  IMAD R20, R5, R4, R7 ;  /* 0x0000000405147224 */ /* 0x000fe400078e0207 */
[----:B------:R-:W-:Y:S02]  /*1470*/  IMAD R21, R15, R10, R2 ;  /* 0x0000000a0f157224 */ /* 0x000fe400078e0202 */
.L_x_18:
[----:B------:R-:W-:Y:S05]  /*1480*/  BRA.U UP2, `(.L_x_19) ;  /* 0x0000000102407547 */ /* 0x000fea000b800000 */
[----:B------:R-:W1:Y:S08]  /*1490*/  LDC.64 R4, c[0x0][0xb10] ;  /* 0x0002c400ff047b82 */ /* 0x000e700000000a00 */
[----:B------:R-:W2:Y:S08]  /*14a0*/  LDC.64 R2, c[0x0][0xb18] ;  /* 0x0002c600ff027b82 */ /* 0x000eb00000000a00 */
[----:B------:R-:W3:Y:S08]  /*14b0*/  LDC R6, c[0x0][0xb20] ;  /* 0x0002c800ff067b82 */ /* 0x000ef00000000800 */
[----:B------:R-:W4:Y:S01]  /*14c0*/  LDC R7, c[0x0][0xb0c] ;  /* 0x0002c300ff077b82 */ /* 0x000f220000000800 */
[----:B-1----:R-:W-:-:S05]  /*14d0*/  IMAD.HI.U32 R4, R21, R4, RZ ;  /* 0x0000000415047227 */ /* 0x002fca00078e00ff */
[----:B------:R-:W-:Y:S01]  /*14e0*/  SHF.R.U32.HI R4, RZ, R5, R4 ;  /* 0x00000005ff047219 */ /* 0x000fe20000011604 */
[----:B--2---:R-:W-:Y:S01]  /*14f0*/  IMAD.HI.U32 R3, R20, R3, RZ ;  /* 0x0000000314037227 */ /* 0x004fe200078e00ff */
[----:B------:R-:W-:-:S04]  /*1500*/  ISETP.NE.AND P0, PT, R2, 0x1, PT ;  /* 0x000000010200780c */ /* 0x000fc80003f05270 */
[----:B---3--:R-:W-:-:S04]  /*1510*/  SHF.R.U32.HI R3, RZ, R6, R3 ;  /* 0x00000006ff037219 */ /* 0x008fc80000011603 */
[----:B------:R-:W-:Y:S02]  /*1520*/  SEL R3, R20, R3, !P0 ;  /* 0x0000000314037207 */ /* 0x000fe40004000000 */
[----:B----4-:R-:W-:-:S04]  /*1530*/  ISETP.NE.AND P1, PT, R7, 0x1, PT ;  /* 0x000000010700780c */ /* 0x010fc80003f25270 */
[----:B------:R-:W-:-:S05]  /*1540*/  SEL R4, R21, R4, !P1 ;  /* 0x0000000415047207 */ /* 0x000fca0004800000 */
[----:B------:R-:W-:Y:S02]  /*1550*/  IMAD.IADD R5, R3, 0x1, -R4 ;  /* 0x0000000103057824 */ /* 0x000fe400078e0a04 */
[----:B------:R-:W-:Y:S02]  /*1560*/  IMAD.IADD R3, R4, 0x1, -R3 ;  /* 0x0000000104037824 */ /* 0x000fe400078e0a03 */
[----:B------:R-:W-:Y:S02]  /*1570*/  IMAD R21, R5, R7, R21 ;  /* 0x0000000705157224 */ /* 0x000fe400078e0215 */
[----:B------:R-:W-:Y:S02]  /*1580*/  IMAD R20, R3, R2, R20 ;  /* 0x0000000203147224 */ /* 0x000fe400078e0214 */
.L_x_19:
[----:B------:R-:W-:Y:S05]  /*1590*/  BRA.U !UP0, `(.L_x_20) ;  /* 0x00000001080c7547 */ /* 0x000fea000b800000 */
[----:B------:R-:W-:Y:S01]  /*15a0*/  UCGABAR_WAIT ;  /* 0x0000000000007dc7 */ /* 0x000fe20008000000 */
[----:B------:R-:W-:Y:S01]  /*15b0*/  CCTL.IVALL ;  /* 0x00000000ff00798f */ /* 0x000fe20002000000 */
[----:B------:R-:W-:Y:S05]  /*15c0*/  BRA `(.L_x_21) ;  /* 0x0000000000047947 */ /* 0x000fea0003800000 */
.L_x_20:
[----:B------:R-:W-:Y:S06]  /*15d0*/  BAR.SYNC.DEFER_BLOCKING 0x0 ;  /* 0x0000000000007b1d */ /* 0x000fec0000010000 */
.L_x_21:
[----:B------:R-:W-:Y:S05]  /*15e0*/  BRA.U UP1, `(.L_x_22) ;  /* 0x00000015010c7547 */ /* 0x000fea000b800000 */
[----:B------:R-:W1:Y:S01]  /*15f0*/  LDCU UR15, c[0x0][0x38c] ;  /* 0x00007180ff0f77ac */ /* 0x000e620008000800 */
[----:B------:R-:W2:Y:S01]  /*1600*/  LDC R8, c[0x0][0x370] ;  /* 0x0000dc00ff087b82 */ /* 0x000ea20000000800 */
[----:B------:R-:W-:Y:S01]  /*1610*/  PLOP3.LUT P1, PT, PT, PT, UP4, 0x80, 0x8 ;  /* 0x000000000008781c */ /* 0x000fe20003f2f048 */
[----:B------:R-:W-:Y:S01]  /*1620*/  IMAD.MOV.U32 R15, RZ, RZ, 0x1 ;  /* 0x00000001ff0f7424 */ /* 0x000fe200078e00ff */
[----:B------:R-:W-:Y:S01]  /*1630*/  ISETP.EQ.OR P4, PT, R9, RZ, P6 ;  /* 0x000000ff0900720c */ /* 0x000fe20003782670 */
[----:B------:R-:W-:Y:S01]  /*1640*/  IMAD.MOV.U32 R14, RZ, RZ, RZ ;  /* 0x000000ffff0e7224 */ /* 0x000fe200078e00ff */
[----:B------:R-:W-:Y:S02]  /*1650*/  PLOP3.LUT P1, PT, P1, PT, PT, 0x8, 0x80 ;  /* 0x000000000080781c */ /* 0x000fe40000f2e170 */
[----:B------:R-:W-:Y:S01]  /*1660*/  CS2R R12, SRZ ;  /* 0x00000000000c7805 */ /* 0x000fe2000001ff00 */
[----:B------:R-:W-:Y:S01]  /*1670*/  IMAD.MOV.U32 R11, RZ, RZ, 0x1 ;  /* 0x00000001ff0b7424 */ /* 0x000fe200078e00ff */
[----:B------:R-:W3:Y:S01]  /*1680*/  LDC R0, c[0x0][0x374] ;  /* 0x0000dd00ff007b82 */ /* 0x000ee20000000800 */
[----:B------:R-:W4:Y:S01]  /*1690*/  LDCU.64 UR30, c[0x0][0x348] ;  /* 0x00006900ff1e77ac */ /* 0x000f220008000a00 */
[----:B------:R-:W-:Y:S01]  /*16a0*/  UMOV UR13, URZ ;  /* 0x000000ff000d7c82 */ /* 0x000fe20008000000 */
[----:B-1----:R-:W-:-:S04]  /*16b0*/  UIADD3 UR6, UPT, UPT, UR15, 0x3f, URZ ;  /* 0x0000003f0f067890 */ /* 0x002fc8000fffe0ff */
[----:B------:R-:W-:-:S04]  /*16c0*/  USHF.R.S32.HI UR22, URZ, 0x1f, UR6 ;  /* 0x0000001fff167899 */ /* 0x000fc80008011406 */
[----:B------:R-:W-:Y:S02]  /*16d0*/  ULEA.HI UR22, UR22, UR6, URZ, 0x6 ;  /* 0x0000000616167291 */ /* 0x000fe4000f8f30ff */
[----:B------:R-:W-:Y:S02]  /*16e0*/  UIADD3 UR6, UPT, UPT, UR15, -0x1, URZ ;  /* 0xffffffff0f067890 */ /* 0x000fe4000fffe0ff */
[----:B------:R-:W-:Y:S02]  /*16f0*/  USHF.R.S32.HI UR22, URZ, 0x6, UR22 ;  /* 0x00000006ff167899 */ /* 0x000fe40008011416 */
[----:B------:R-:W-:Y:S02]  /*1700*/  UISETP.GE.U32.AND UP1, UPT, UR6, -0x7f, UPT ;  /* 0xffffff810600788c */ /* 0x000fe4000bf26070 */
[----:B------:R-:W-:Y:S02]  /*1710*/  UISETP.LT.U32.AND UP0, UPT, UR22, 0x6, UPT ;  /* 0x000000061600788c */ /* 0x000fe4000bf01070 */
[----:B------:R-:W-:-:S02]  /*1720*/  UIADD3 UR15, UPT, UPT, UR15, 0x7e, URZ ;  /* 0x0000007e0f0f7890 */ /* 0x000fc4000fffe0ff */
[----:B------:R-:W-:Y:S02]  /*1730*/  USEL UR21, UR22, 0x6, UP0 ;  /* 0x0000000616157887 */ /* 0x000fe40008000000 */
[----:B------:R-:W-:Y:S02]  /*1740*/  UISETP.NE.AND UP0, UPT, UR5, URZ, UPT ;  /* 0x000000ff0500728c */ /* 0x000fe4000bf05270 */
[----:B------:R-:W-:Y:S02]  /*1750*/  UIADD3 UR6, UPT, UPT, UR21, -0x1, URZ ;  /* 0xffffffff15067890 */ /* 0x000fe4000fffe0ff */
[----:B------:R-:W-:Y:S02]  /*1760*/  @UP1 UIADD3 UR6, UPT, UPT, UR21, URZ, URZ ;  /* 0x000000ff15061290 */ /* 0x000fe4000fffe0ff */
[----:B------:R-:W-:Y:S02]  /*1770*/  USEL UR7, UR7, 0x2, UP0 ;  /* 0x0000000207077887 */ /* 0x000fe40008000000 */
[----:B------:R-:W-:-:S02]  /*1780*/  UIADD3 UR14, UPT, UPT, UR22, -UR21, URZ ;  /* 0x80000015160e7290 */ /* 0x000fc4000fffe0ff */
[----:B--2-4-:R-:W-:-:S12]  /*1790*/  UIADD3 UR6, UPT, UPT, UR6, 0x1, URZ ;  /* 0x0000000106067890 */ /* 0x014fd8000fffe0ff */
.L_x_42:
[----:B------:R-:W-:Y:S01]  /*17a0*/  UISETP.NE.AND UP0, UPT, UR37, URZ, UPT ;  /* 0x000000ff2500728c */ /* 0x000fe2000bf05270 */
[----:B------:R-:W1:Y:S08]  /*17b0*/  S2UR UR37, SR_CgaCtaId ;  /* 0x00000000002579c3 */ /* 0x000e700000008800 */
[----:B------:R-:W-:Y:S05]  /*17c0*/  BRA.U UP0, `(.L_x_23) ;  /* 0x0000000100347547 */ /* 0x000fea000b800000 */
[----:B------:R-:W2:Y:S01]  /*17d0*/  S2R R2, SR_CgaCtaId ;  /* 0x0000000000027919 */ /* 0x000ea20000008800 */
[----:B------:R-:W-:-:S04]  /*17e0*/  MOV R3, 0x400 ;  /* 0x0000040000037802 */ /* 0x000fc80000000f00 */
[----:B--2---:R-:W-:Y:S02]  /*17f0*/  LEA R2, R2, R3, 0x18 ;  /* 0x0000000302027211 */ /* 0x004fe400078ec0ff */
[----:B------:R-:W-:-:S03]  /*1800*/  SHF.L.U32 R3, R11, 0x1f, RZ ;  /* 0x0000001f0b037819 */ /* 0x000fc600000006ff */
[----:B------:R-:W-:-:S04]  /*1810*/  IMAD R2, R12, 0x8, R2 ;  /* 0x000000080c027824 */ /* 0x000fc800078e0202 */
[----:B------:R-:W2:Y:S02]  /*1820*/  SYNCS.PHASECHK.TRANS64.TRYWAIT P0, [R2+URZ+0x120], R3 ;  /* 0x00012003020075a7 */ /* 0x000ea400080011ff */
[----:B--2---:R-:W-:Y:S05]  /*1830*/  @!P0 BRA `(.L_x_24) ;  /* 0x0000007800588947 */ /* 0x004fea0003800000 */
.L_x_140:
[----:B------:R-:W-:Y:S01]  /*1840*/  VIADD R12, R12, 0x1 ;  /* 0x000000010c0c7836 */ /* 0x000fe20000000000 */
[----:B------:R2:W-:Y:S04]  /*1850*/  SYNCS.ARRIVE.TRANS64.A1T0 RZ, [R2+URZ+0x110], RZ ;  /* 0x000110ff02ff79a7 */ /* 0x0005e800081000ff */
[----:B------:R-:W-:-:S04]  /*1860*/  ISETP.NE.AND P0, PT, R12, 0x2, PT ;  /* 0x000000020c00780c */ /* 0x000fc80003f05270 */
[----:B------:R-:W-:Y:S02]  /*1870*/  SEL R12, R12, RZ, P0 ;  /* 0x000000ff0c0c7207 */ /* 0x000fe40000000000 */
[----:B--2---:R-:W-:-:S04]  /*1880*/  SEL R2, RZ, 0x1, P0 ;  /* 0x00000001ff027807 */ /* 0x004fc80000000000 */
[----:B------:R-:W-:-:S07]  /*1890*/  LOP3.LUT R11, R11, R2, RZ, 0x3c, !PT ;  /* 0x000000020b0b7212 */ /* 0x000fce00078e3cff */
.L_x_23:
[----:B------:R-:W-:Y:S01]  /*18a0*/  UMOV UR5, 0x400 ;  /* 0x0000040000057882 */ /* 0x000fe20000000000 */
[----:B------:R-:W-:Y:S01]  /*18b0*/  SHF.L.U32 R2, R15, 0x1f, RZ ;  /* 0x0000001f0f027819 */ /* 0x000fe200000006ff */
[----:B-1----:R-:W-:Y:S01]  /*18c0*/  ULEA UR5, UR37, UR5, 0x18 ;  /* 0x0000000525057291 */ /* 0x002fe2000f8ec0ff */
[----:B------:R-:W-:Y:S01]  /*18d0*/  R2UR UR34, R21 ;  /* 0x00000000152272ca */ /* 0x000fe200000e0000 */
[----:B------:R-:W-:Y:S01]  /*18e0*/  UISETP.GE.U32.AND UP0, UPT, UR15, 0x7f, UPT ;  /* 0x0000007f0f00788c */ /* 0x000fe2000bf06070 */
[----:B------:R-:W-:Y:S01]  /*18f0*/  R2UR UR11, R20 ;  /* 0x00000000140b72ca */ /* 0x000fe200000e0000 */
[----:B------:R-:W-:Y:S01]  /*1900*/  ULEA UR8, UR13, UR5, 0x3 ;  /* 0x000000050d087291 */ /* 0x000fe2000f8e18ff */
[----:B------:R-:W-:-:S08]  /*1910*/  UMOV UR23, URZ ;  /* 0x000000ff00177c82 */ /* 0x000fd00008000000 */
[----:B------:R1:W2:Y:S01]  /*1920*/  SYNCS.PHASECHK.TRANS64.TRYWAIT P0, [UR8+0x30], R2 ;  /* 0x00003002ff0075a7 */ /* 0x0002a20008001108 */
[----:B------:R-:W-:Y:S02]  /*1930*/  USHF.L.U32 UR34, UR34, 0x7, URZ ;  /* 0x0000000722227899 */ /* 0x000fe400080006ff */
[----:B------:R-:W-:Y:S01]  /*1940*/  USHF.L.U32 UR11, UR11, 0x7, URZ ;  /* 0x000000070b0b7899 */ /* 0x000fe200080006ff */
[----:B------:R-:W-:Y:S11]  /*1950*/  BRA.U !UP0, `(.L_x_25) ;  /* 0x0000000108d87547 */ /* 0x000ff6000b800000 */
[----:B------:R-:W-:Y:S01]  /*1960*/  UIADD3 UR18, UPT, UPT, UR34, 0x40, URZ ;  /* 0x0000004022127890 */ /* 0x000fe2000fffe0ff */
[----:B------:R-:W-:Y:S01]  /*1970*/  UMOV UR24, URZ ;  /* 0x000000ff00187c82 */ /* 0x000fe20008000000 */
[----:B------:R-:W-:-:S10]  /*1980*/  UMOV UR40, UR13 ;  /* 0x0000000d00287c82 */ /* 0x000fd40008000000 */
.L_x_31:
[----:B------:R-:W-:Y:S01]  /*1990*/  ULEA UR33, UR40, UR5, 0x3 ;  /* 0x0000000528217291 */ /* 0x000fe2000f8e18ff */
[----:B--2---:R-:W-:Y:S01]  /*19a0*/  @!P6 MOV R3, 0x8000 ;  /* 0x000080000003e802 */ /* 0x004fe20000000f00 */
[----:B-12---:R-:W-:Y:S10]  /*19b0*/  @P0 BRA `(.L_x_26) ;  /* 0x00000000000c0947 */ /* 0x006ff40003800000 */
[----:B------:R-:W-:-:S04]  /*19c0*/  SHF.L.U32 R4, R15, 0x1f, RZ ;  /* 0x0000001f0f047819 */ /* 0x000fc800000006ff */
[----:B------:R-:W2:Y:S02]  /*19d0*/  SYNCS.PHASECHK.TRANS64.TRYWAIT P0, [UR33+0x30], R4 ;  /* 0x00003004ff0075a7 */ /* 0x000ea40008001121 */
[----:B--2---:R-:W-:Y:S05]  /*19e0*/  @!P0 BRA `(.L_x_27) ;  /* 0x0000007800008947 */ /* 0x004fea0003800000 */
.L_x_26:
[----:B------:R2:W-:Y:S01]  /*19f0*/  @!P6 SYNCS.ARRIVE.TRANS64 RZ, [UR33], R3 ;  /* 0x00000003ffffe9a7 */ /* 0x0005e20008000021 */
[----:B------:R-:W-:-:S04]  /*1a00*/  ULOP3.LUT UR8, UR7, 0x2, URZ, 0xfc, !UPT ;  /* 0x0000000207087892 */ /* 0x000fc8000f8efcff */
[----:B------:R-:W-:-:S09]  /*1a10*/  UISETP.NE.AND UP0, UPT, UR8, 0x2, UPT ;  /* 0x000000020800788c */ /* 0x000fd2000bf05270 */
[----:B------:R-:W-:Y:S05]  /*1a20*/  BRA.U UP0, `(.L_x_28) ;  /* 0x0000000100047547 */ /* 0x000fea000b800000 */
[----:B------:R-:W-:Y:S05]  /*1a30*/  BPT.TRAP 0x1 ;  /* 0x000000040000795c */ /* 0x000fea0000300000 */
.L_x_28:
[----:B------:R-:W-:Y:S04]  /*1a40*/  BSSY.RECONVERGENT B0, `(.L_x_29) ;  /* 0x0000003000007945 */ /* 0x000fe80003800200 */
[----:B------:R-:W-:Y:S05]  /*1a50*/  @P4 BRA `(.L_x_30) ;  /* 0x0000000000044947 */ /* 0x000fea0003800000 */
[----:B------:R-:W-:Y:S05]  /*1a60*/  BPT.TRAP 0x1 ;  /* 0x000000040000795c */ /* 0x000fea0000300000 */
.L_x_30:
[----:B------:R-:W-:Y:S05]  /*1a70*/  BSYNC.RECONVERGENT B0 ;  /* 0x0000000000007941 */ /* 0x000fea0003800200 */
.L_x_29:
[----:B------:R-:W-:Y:S02]  /*1a80*/  UIADD3 UR13, UPT, UPT, UR40, 0x1, URZ ;  /* 0x00000001280d7890 */ /* 0x000fe4000fffe0ff */
[----:B------:R-:W-:Y:S02]  /*1a90*/  UIADD3 UR38, UP1, UPT, UR30, 0x80, URZ ;  /* 0x000000801e267890 */ /* 0x000fe4000ff3e0ff */
[----:B------:R-:W-:Y:S02]  /*1aa0*/  UISETP.NE.AND UP0, UPT, UR13, 0x6, UPT ;  /* 0x000000060d00788c */ /* 0x000fe4000bf05270 */
[----:B------:R-:W-:Y:S02]  /*1ab0*/  USHF.L.U32 UR10, UR24, 0x6, URZ ;  /* 0x00000006180a7899 */ /* 0x000fe400080006ff */
[----:B------:R-:W-:Y:S02]  /*1ac0*/  USEL UR9, URZ, 0x1, UP0 ;  /* 0x00000001ff097887 */ /* 0x000fe40008000000 */
[----:B------:R-:W-:-:S02]  /*1ad0*/  USEL UR13, UR13, URZ, UP0 ;  /* 0x000000ff0d0d7287 */ /* 0x000fc40008000000 */
[----:B------:R-:W-:Y:S02]  /*1ae0*/  UIADD3 UR28, UP0, UPT, UR30, 0x180, URZ ;  /* 0x000001801e1c7890 */ /* 0x000fe4000ff1e0ff */
[----:B------:R-:W-:Y:S01]  /*1af0*/  ULEA UR8, UR13, UR5, 0x3 ;  /* 0x000000050d087291 */ /* 0x000fe2000f8e18ff */
[----:B------:R-:W-:Y:S01]  /*1b00*/  LOP3.LUT R15, R15, UR9, RZ, 0x3c, !PT ;  /* 0x000000090f0f7c12 */ /* 0x000fe2000f8e3cff */
[----:B------:R-:W-:Y:S02]  /*1b10*/  UIADD3.X UR39, UPT, UPT, URZ, UR31, URZ, UP1, !UPT ;  /* 0x0000001fff277290 */ /* 0x000fe40008ffe4ff */
[----:B------:R-:W-:Y:S01]  /*1b20*/  ULEA.HI UR35, UR4, UR10, URZ, 0x1a ;  /* 0x0000000a04237291 */ /* 0x000fe2000f8fd0ff */
[----:B-1----:R-:W-:Y:S01]  /*1b30*/  SHF.L.U32 R2, R15, 0x1f, RZ ;  /* 0x0000001f0f027819 */ /* 0x002fe200000006ff */
[----:B------:R-:W-:Y:S01]  /*1b40*/  UIADD3.X UR29, UPT, UPT, URZ, UR31, URZ, UP0, !UPT ;  /* 0x0000001fff1d7290 */ /* 0x000fe200087fe4ff */
[----:B------:R-:W-:Y:S02]  /*1b50*/  UMOV UR25, 0xf0000 ;  /* 0x000f000000197882 */ /* 0x000fe40000000000 */
[----:B------:R4:W1:Y:S01]  /*1b60*/  SYNCS.PHASECHK.TRANS64.TRYWAIT P0, [UR8+0x30], R2 ;  /* 0x00003002ff0075a7 */ /* 0x0008620008001108 */
[----:B------:R-:W-:Y:S01]  /*1b70*/  USHF.L.U32 UR8, UR40, 0xe, URZ ;  /* 0x0000000e28087899 */ /* 0x000fe200080006ff */
[----:B------:R-:W-:Y:S01]  /*1b80*/  UMOV UR26, 0x0 ;  /* 0x00000000001a7882 */ /* 0x000fe20000000000 */
[----:B------:R-:W-:-:S02]  /*1b90*/  UMOV UR27, 0x10000000 ;  /* 0x10000000001b7882 */ /* 0x000fc40000000000 */
[----:B------:R-:W-:Y:S02]  /*1ba0*/  ULEA UR16, UR4, UR8, 0x1 ;  /* 0x0000000804107291 */ /* 0x000fe4000f8e08ff */
[----:B------:R-:W-:Y:S02]  /*1bb0*/  UIADD3 UR8, UPT, UPT, UR5, 0x20400, UR8 ;  /* 0x0002040005087890 */ /* 0x000fe4000fffe008 */
[----:B------:R-:W-:Y:S01]  /*1bc0*/  UIADD3 UR16, UPT, UPT, UR5, UR16, URZ ;  /* 0x0000001005107290 */ /* 0x000fe2000fffe0ff */
[----:B------:R-:W-:Y:S01]  /*1bd0*/  UMOV UR17, UR33 ;  /* 0x0000002100117c82 */ /* 0x000fe20008000000 */
[----:B------:R-:W-:Y:S02]  /*1be0*/  UMOV UR20, UR36 ;  /* 0x0000002400147c82 */ /* 0x000fe40008000000 */
[----:B------:R-:W-:Y:S02]  /*1bf0*/  UIADD3 UR32, UPT, UPT, UR16, 0x8400, URZ ;  /* 0x0000840010207890 */ /* 0x000fe4000fffe0ff */
[----:B------:R-:W-:Y:S01]  /*1c00*/  UIADD3 UR16, UPT, UPT, UR16, 0xa400, URZ ;  /* 0x0000a40010107890 */ /* 0x000fe2000fffe0ff */
[----:B------:R-:W-:Y:S01]  /*1c10*/  UMOV UR19, UR35 ;  /* 0x0000002300137c82 */ /* 0x000fe20008000000 */
[----:B------:R-:W-:Y:S01]  /*1c20*/  UMOV UR12, UR36 ;  /* 0x00000024000c7c82 */ /* 0x000fe20008000000 */
[----:B------:R-:W-:Y:S01]  /*1c30*/  UMOV UR9, UR33 ;  /* 0x0000002100097c82 */ /* 0x000fe20008000000 */
[----:B------:R-:W-:-:S03]  /*1c40*/  UIADD3 UR24, UPT, UPT, UR24, 0x1, URZ ;  /* 0x0000000118187890 */ /* 0x000fc6000fffe0ff */
[----:B------:R4:W-:Y:S01]  /*1c50*/  UTMALDG.3D.MULTICAST [UR32], [UR38], UR25, desc[UR26] ;  /* 0x00001a20260073b4 */ /* 0x0009e20008011819 */
[----:B------:R-:W-:Y:S01]  /*1c60*/  UMOV UR23, UR6 ;  /* 0x0000000600177c82 */ /* 0x000fe20008000000 */
[----:B------:R-:W-:Y:S01]  /*1c70*/  UISETP.NE.AND UP0, UPT, UR24, UR6, UPT ;  /* 0x000000061800728c */ /* 0x000fe2000bf05270 */
[----:B------:R-:W-:Y:S01]  /*1c80*/  UMOV UR40, UR13 ;  /* 0x0000000d00287c82 */ /* 0x000fe20008000000 */
[----:B------:R4:W-:Y:S01]  /*1c90*/  UTMALDG.3D.MULTICAST [UR16], [UR38], UR25, desc[UR26] ;  /* 0x00001a10260073b4 */ /* 0x0009e20008011819 */
[----:B------:R4:W-:Y:S06]  /*1ca0*/  UTMALDG.3D [UR8], [UR28], desc[UR26] ;  /* 0x00001a081c0075b4 */ /* 0x0009ec0008011000 */
[----:B----4-:R-:W-:Y:S05]  /*1cb0*/  BRA.U UP0, `(.L_x_31) ;  /* 0xfffffffd00347547 */ /* 0x010fea000b83ffff */
.L_x_25:
[----:B------:R-:W-:Y:S01]  /*1cc0*/  ULEA UR8, UR13, UR5, 0x3 ;  /* 0x000000050d087291 */ /* 0x000fe2000f8e18ff */
[----:B-1----:R-:W-:Y:S01]  /*1cd0*/  SHF.L.U32 R2, R15, 0x1f, RZ ;  /* 0x0000001f0f027819 */ /* 0x002fe200000006ff */
[----:B------:R-:W-:Y:S01]  /*1ce0*/  @!P1 SYNCS.ARRIVE.TRANS64.A1T0 RZ, [UR5+0xa8], RZ ;  /* 0x0000a8ffffff99a7 */ /* 0x000fe20008100005 */
[----:B------:R-:W-:-:S06]  /*1cf0*/  UISETP.GT.AND UP0, UPT, UR22, UR21, UPT ;  /* 0x000000151600728c */ /* 0x000fcc000bf04270 */
[----:B--2---:R1:W2:Y:S03]  /*1d00*/  SYNCS.PHASECHK.TRANS64.TRYWAIT P0, [UR8+0x30], R2 ;  /* 0x00003002ff0075a7 */ /* 0x0042a60008001108 */
[----:B------:R-:W-:Y:S05]  /*1d10*/  BRA.U !UP0, `(.L_x_32) ;  /* 0x0000000108dc7547 */ /* 0x000fea000b800000 */
[----:B------:R-:W-:Y:S02]  /*1d20*/  UIADD3 UR32, UPT, UPT, UR14, UR23, URZ ;  /* 0x000000170e207290 */ /* 0x000fe4000fffe0ff */
[----:B------:R-:W-:Y:S01]  /*1d30*/  UIADD3 UR18, UPT, UPT, UR34, 0x40, URZ ;  /* 0x0000004022127890 */ /* 0x000fe2000fffe0ff */
[----:B------:R-:W-:-:S11]  /*1d40*/  UMOV UR33, UR13 ;  /* 0x0000000d00217c82 */ /* 0x000fd60008000000 */
.L_x_38:
[----:B------:R-:W-:Y:S01]  /*1d50*/  ULEA UR25, UR33, UR5, 0x3 ;  /* 0x0000000521197291 */ /* 0x000fe2000f8e18ff */
[----:B--2---:R-:W-:Y:S01]  /*1d60*/  @!P6 MOV R3, 0x8000 ;  /* 0x000080000003e802 */ /* 0x004fe20000000f00 */
[----:B-12---:R-:W-:Y:S10]  /*1d70*/  @P0 BRA `(.L_x_33) ;  /* 0x00000000000c0947 */ /* 0x006ff40003800000 */
[----:B------:R-:W-:-:S04]  /*1d80*/  SHF.L.U32 R4, R15, 0x1f, RZ ;  /* 0x0000001f0f047819 */ /* 0x000fc800000006ff */
[----:B------:R-:W2:Y:S02]  /*1d90*/  SYNCS.PHASECHK.TRANS64.TRYWAIT P0, [UR25+0x30], R4 ;  /* 0x00003004ff0075a7 */ /* 0x000ea40008001119 */
[----:B--2---:R-:W-:Y:S05]  /*1da0*/  @!P0 BRA `(.L_x_34) ;  /* 0x0000007400288947 */ /* 0x004fea0003800000 */
.L_x_33:
[----:B------:R2:W-:Y:S01]  /*1db0*/  @!P6 SYNCS.ARRIVE.TRANS64 RZ, [UR25], R3 ;  /* 0x00000003ffffe9a7 */ /* 0x0005e20008000019 */
[----:B------:R-:W-:-:S04]  /*1dc0*/  ULOP3.LUT UR8, UR7, 0x2, URZ, 0xfc, !UPT ;  /* 0x0000000207087892 */ /* 0x000fc8000f8efcff */
[----:B------:R-:W-:-:S09]  /*1dd0*/  UISETP.NE.AND UP0, UPT, UR8, 0x2, UPT ;  /* 0x000000020800788c */ /* 0x000fd2000bf05270 */
[----:B------:R-:W-:Y:S05]  /*1de0*/  BRA.U UP0, `(.L_x_35) ;  /* 0x0000000100047547 */ /* 0x000fea000b800000 */
[----:B------:R-:W-:Y:S05]  /*1df0*/  BPT.TRAP 0x1 ;  /* 0x000000040000795c */ /* 0x000fea0000300000 */
.L_x_35:
[----:B------:R-:W-:Y:S04]  /*1e00*/  BSSY.RECONVERGENT B0, `(.L_x_36) ;  /* 0x0000003000007945 */ /* 0x000fe80003800200 */
[----:B------:R-:W-:Y:S05]  /*1e10*/  @P4 BRA `(.L_x_37) ;  /* 0x0000000000044947 */ /* 0x000fea0003800000 */
[----:B------:R-:W-:Y:S05]  /*1e20*/  BPT.TRAP 0x1 ;  /* 0x000000040000795c */ /* 0x000fea0000300000 */
.L_x_37:
[----:B------:R-:W-:Y:S05]  /*1e30*/  BSYNC.RECONVERGENT B0 ;  /* 0x0000000000007941 */ /* 0x000fea0003800200 */
.L_x_36:
        /* <DEDUP_REMOVED lines=28> */
[----:B------:R-:W-:Y:S01]  /*2000*/  UMOV UR12, UR36 ;  /* 0x00000024000c7c82 */ /* 0x000fe20008000000 */
[----:B------:R-:W-:-:S02]  /*2010*/  UMOV UR9, UR25 ;  /* 0x0000001900097c82 */ /* 0x000fc40008000000 */
[----:B------:R4:W-:Y:S01]  /*2020*/  UTMALDG.3D.MULTICAST [UR24], [UR42], UR29, desc[UR38] ;  /* 0x000026182a0073b4 */ /* 0x0009e2000801181d */
[----:B------:R-:W-:Y:S01]  /*2030*/  UIADD3 UR23, UPT, UPT, UR23, 0x1, URZ ;  /* 0x0000000117177890 */ /* 0x000fe2000fffe0ff */
[----:B------:R-:W-:-:S03]  /*2040*/  UMOV UR33, UR13 ;  /* 0x0000000d00217c82 */ /* 0x000fc60008000000 */
[----:B------:R-:W-:Y:S01]  /*2050*/  UISETP.NE.AND UP0, UPT, UR23, UR32, UPT ;  /* 0x000000201700728c */ /* 0x000fe2000bf05270 */
[----:B------:R4:W-:Y:S01]  /*2060*/  UTMALDG.3D.MULTICAST [UR16], [UR42], UR29, desc[UR38] ;  /* 0x000026102a0073b4 */ /* 0x0009e2000801181d */
[----:B------:R4:W-:Y:S07]  /*2070*/  UTMALDG.3D [UR8], [UR40], desc[UR38] ;  /* 0x00002608280075b4 */ /* 0x0009ee0008011000 */
[----:B----4-:R-:W-:Y:S05]  /*2080*/  BRA.U UP0, `(.L_x_38) ;  /* 0xfffffffd00307547 */ /* 0x010fea000b83ffff */
.L_x_32:
[C---:B-1----:R-:W-:Y:S01]  /*2090*/  LEA R2, R14.reuse, UR5, 0x3 ;  /* 0x000000050e027c11 */ /* 0x042fe2000f8e18ff */
[----:B------:R-:W-:Y:S01]  /*20a0*/  NOP ;  /* 0x0000000000007918 */ /* 0x000fe20000000000 */
[----:B--2---:R-:W-:Y:S02]  /*20b0*/  SHF.L.U32 R3, R13, 0x1f, RZ ;  /* 0x0000001f0d037819 */ /* 0x004fe400000006ff */
[----:B------:R-:W-:Y:S02]  /*20c0*/  LEA R4, R14, UR5, 0x4 ;  /* 0x000000050e047c11 */ /* 0x000fe4000f8e20ff */
[----:B------:R-:W1:Y:S02]  /*20d0*/  SYNCS.PHASECHK.TRANS64.TRYWAIT P0, [R2+URZ+0xb0], R3 ;  /* 0x0000b003020075a7 */ /* 0x000e6400080011ff */
[----:B-1----:R-:W-:Y:S05]  /*20e0*/  @!P0 BRA `(.L_x_39) ;  /* 0x0000007000708947 */ /* 0x002fea0003800000 */
.L_x_143:
[----:B------:R-:W2:Y:S01]  /*20f0*/  LDS.128 R4, [R4+0x140] ;  /* 0x0001400004047984 */ /* 0x000ea20000000c00 */
[----:B------:R-:W-:Y:S01]  /*2100*/  ISETP.GE.AND P0, PT, R40, 0x1, PT ;  /* 0x000000012800780c */ /* 0x000fe20003f06270 */
[----:B-1----:R-:W-:Y:S01]  /*2110*/  VIADD R2, R2, 0xc0 ;  /* 0x000000c002027836 */ /* 0x002fe20000000000 */
[----:B------:R-:W-:Y:S01]  /*2120*/  @!PT LDS RZ, [RZ] ;  /* 0x00000000fffff984 */ /* 0x000fe20000000800 */
[----:B------:R-:W-:Y:S01]  /*2130*/  @!PT LDS RZ, [RZ] ;  /* 0x00000000fffff984 */ /* 0x000fe20000000800 */
[----:B------:R-:W-:Y:S01]  /*2140*/  @!PT LDS RZ, [RZ] ;  /* 0x00000000fffff984 */ /* 0x000fe20000000800 */
[----:B------:R-:W-:Y:S01]  /*2150*/  @!PT LDS RZ, [RZ] ;  /* 0x00000000fffff984 */ /* 0x000fe20000000800 */
[----:B------:R1:W-:Y:S06]  /*2160*/  MEMBAR.ALL.CTA ;  /* 0x0000000000007992 */ /* 0x0003ec0000008000 */
[----:B-1----:R-:W1:Y:S01]  /*2170*/  FENCE.VIEW.ASYNC.S ;  /* 0x00000000000073c6 */ /* 0x002e620000000000 */
[----:B------:R-:W-:-:S04]  /*2180*/  PRMT R2, RZ, 0x654, R2 ;  /* 0x00000654ff027816 */ /* 0x000fc80000000002 */
[----:B-1----:R1:W-:Y:S01]  /*2190*/  SYNCS.ARRIVE.TRANS64.RED.A1T0 RZ, [R2+URZ], RZ ;  /* 0x000000ff02ff79a7 */ /* 0x0023e200081004ff */
[----:B--2---:R-:W-:-:S13]  /*21a0*/  LOP3.LUT P2, RZ, R6, 0x1, RZ, 0xc0, !PT ;  /* 0x0000000106ff7812 */ /* 0x004fda000784c0ff */
[----:B------:R-:W-:Y:S01]  /*21b0*/  @P2 SHF.R.U32.HI R3, RZ, 0x10, R5 ;  /* 0x00000010ff032819 */ /* 0x000fe20000011605 */
[----:B------:R-:W-:Y:S01]  /*21c0*/  VOTEU.ANY UP0, P2 ;  /* 0x0000000000ff7886 */ /* 0x000fe20001000100 */
[----:B------:R-:W-:Y:S02]  /*21d0*/  @P2 MOV R10, R4 ;  /* 0x00000004000a2202 */ /* 0x000fe40000000f00 */
[----:B------:R-:W-:Y:S02]  /*21e0*/  @P2 R2UR.BROADCAST UR8, R3 ;  /* 0x00000000030822ca */ /* 0x000fe400008e0000 */
[----:B------:R-:W-:-:S11]  /*21f0*/  @P2 LOP3.LUT R9, R5, 0xffff, RZ, 0xc0, !PT ;  /* 0x0000ffff05092812 */ /* 0x000fd600078ec0ff */
[----:B------:R-:W-:Y:S01]  /*2200*/  @UP0 UMOV UR36, UR8 ;  /* 0x0000000800240c82 */ /* 0x000fe20008000000 */
[----:B-1----:R-:W-:Y:S05]  /*2210*/  @!P0 BRA `(.L_x_40) ;  /* 0x0000000000b88947 */ /* 0x002fea0003800000 */
[----:B------:R-:W3:Y:S01]  /*2220*/  LDC.64 R4, c[0x0][0xb18] ;  /* 0x0002c600ff047b82 */ /* 0x000ee20000000a00 */
[----:B------:R-:W-:-:S07]  /*2230*/  ISETP.NE.AND P3, PT, R40, 0x1, PT ;  /* 0x000000012800780c */ /* 0x000fce0003f65270 */
[----:B------:R-:W1:Y:S08]  /*2240*/  LDC.64 R6, c[0x0][0xb10] ;  /* 0x0002c400ff067b82 */ /* 0x000e700000000a00 */
[----:B------:R-:W2:Y:S08]  /*2250*/  LDC R16, c[0x0][0xb20] ;  /* 0x0002c800ff107b82 */ /* 0x000eb00000000800 */
[----:B------:R-:W4:Y:S01]  /*2260*/  LDC R17, c[0x0][0xb0c] ;  /* 0x0002c300ff117b82 */ /* 0x000f220000000800 */
[----:B---3--:R-:W-:Y:S01]  /*2270*/  IMAD.HI.U32 R19, R0, R5, RZ ;  /* 0x0000000500137227 */ /* 0x008fe200078e00ff */
[----:B------:R-:W-:-:S03]  /*2280*/  ISETP.NE.AND P0, PT, R4, 0x1, PT ;  /* 0x000000010400780c */ /* 0x000fc60003f05270 */
[----:B------:R-:W-:-:S03]  /*2290*/  IMAD.HI.U32 R5, R9, R5, RZ ;  /* 0x0000000509057227 */ /* 0x000fc600078e00ff */
[----:B------:R-:W3:Y:S01]  /*22a0*/  LDC.64 R2, c[0x0][0xb28] ;  /* 0x0002ca00ff027b82 */ /* 0x000ee20000000a00 */
[----:B-1----:R-:W-:-:S04]  /*22b0*/  IMAD.HI.U32 R20, R8, R6, RZ ;  /* 0x0000000608147227 */ /* 0x002fc800078e00ff */
[----:B------:R-:W-:Y:S01]  /*22c0*/  IMAD.HI.U32 R21, R10, R6, RZ ;  /* 0x000000060a157227 */ /* 0x000fe200078e00ff */
[----:B------:R-:W-:Y:S02]  /*22d0*/  SHF.R.U32.HI R20, RZ, R7, R20 ;  /* 0x00000007ff147219 */ /* 0x000fe40000011614 */
[-C--:B--2---:R-:W-:Y:S02]  /*22e0*/  SHF.R.U32.HI R19, RZ, R16.reuse, R19 ;  /* 0x00000010ff137219 */ /* 0x084fe40000011613 */
[----:B------:R-:W-:Y:S02]  /*22f0*/  SHF.R.U32.HI R5, RZ, R16, R5 ;  /* 0x00000010ff057219 */ /* 0x000fe40000011605 */
[----:B------:R-:W-:Y:S02]  /*2300*/  SEL R19, R0, R19, !P0 ;  /* 0x0000001300137207 */ /* 0x000fe40004000000 */
[----:B------:R-:W-:Y:S02]  /*2310*/  SHF.R.U32.HI R21, RZ, R7, R21 ;  /* 0x00000007ff157219 */ /* 0x000fe40000011615 */
[----:B----4-:R-:W-:-:S02]  /*2320*/  ISETP.NE.AND P1, PT, R17, 0x1, PT ;  /* 0x000000011100780c */ /* 0x010fc40003f25270 */
[----:B------:R-:W-:Y:S02]  /*2330*/  SEL R5, R9, R5, !P0 ;  /* 0x0000000509057207 */ /* 0x000fe40004000000 */
[----:B------:R-:W-:Y:S02]  /*2340*/  SEL R20, R8, R20, !P1 ;  /* 0x0000001408147207 */ /* 0x000fe40004800000 */
[----:B------:R-:W-:Y:S01]  /*2350*/  SEL R21, R10, R21, !P1 ;  /* 0x000000150a157207 */ /* 0x000fe20004800000 */
[----:B---3--:R-:W-:-:S04]  /*2360*/  IMAD.HI.U32 R18, R19, R2, RZ ;  /* 0x0000000213127227 */ /* 0x008fc800078e00ff */
        /* <DEDUP_REMOVED lines=10> */
[----:B------:R-:W-:-:S04]  /*2410*/  @!P0 IMAD.HI.U32 R7, R21, R2, RZ ;  /* 0x0000000215078227 */ /* 0x000fc800078e00ff */
[----:B------:R-:W-:Y:S01]  /*2420*/  IMAD.MOV R2, RZ, RZ, -R6 ;  /* 0x000000ffff027224 */ /* 0x000fe200078e0a06 */
[----:B------:R-:W-:Y:S02]  /*2430*/  @!P0 SHF.R.U32.HI R3, RZ, R3, R7 ;  /* 0x00000003ff038219 */ /* 0x000fe40000011607 */
[----:B------:R-:W-:Y:S01]  /*2440*/  IADD3 R7, PT, PT, -R5, RZ, RZ ;  /* 0x000000ff05077210 */ /* 0x000fe20007ffe1ff */
[----:B------:R-:W-:Y:S01]  /*2450*/  IMAD R2, R40, R2, R5 ;  /* 0x0000000228027224 */ /* 0x000fe200078e0205 */
        /* <DEDUP_REMOVED lines=10> */
.L_x_40:
[----:B------:R-:W1:Y:S02]  /*2500*/  LDCU UR8, c[0x0][0xb30] ;  /* 0x00016600ff0877ac */ /* 0x000e640008000800 */
[----:B-1----:R-:W-:-:S09]  /*2510*/  UISETP.NE.AND UP0, UPT, UR8, 0x1, UPT ;  /* 0x000000010800788c */ /* 0x002fd2000bf05270 */
[----:B------:R-:W-:Y:S05]  /*2520*/  BRA.U UP0, `(.L_x_41) ;  /* 0x0000000100407547 */ /* 0x000fea000b800000 */
[----:B------:R-:W1:Y:S08]  /*2530*/  LDC.64 R4, c[0x0][0xb10] ;  /* 0x0002c400ff047b82 */ /* 0x000e700000000a00 */
[----:B------:R-:W2:Y:S08]  /*2540*/  LDC.64 R2, c[0x0][0xb18] ;  /* 0x0002c600ff027b82 */ /* 0x000eb00000000a00 */
[----:B------:R-:W4:Y:S08]  /*2550*/  LDC R6, c[0x0][0xb20] ;  /* 0x0002c800ff067b82 */ /* 0x000f300000000800 */
[----:B------:R-:W3:Y:S01]  /*2560*/  LDC R7, c[0x0][0xb0c] ;  /* 0x0002c300ff077b82 */ /* 0x000ee20000000800 */
[----:B-1----:R-:W-:-:S05]  /*2570*/  IMAD.HI.U32 R4, R10, R4, RZ ;  /* 0x000000040a047227 */ /* 0x002fca00078e00ff */
[----:B------:R-:W-:Y:S01]  /*2580*/  SHF.R.U32.HI R4, RZ, R5, R4 ;  /* 0x00000005ff047219 */ /* 0x000fe20000011604 */
[----:B--2---:R-:W-:Y:S01]  /*2590*/  IMAD.HI.U32 R3, R9, R3, RZ ;  /* 0x0000000309037227 */ /* 0x004fe200078e00ff */
[----:B------:R-:W-:-:S04]  /*25a0*/  ISETP.NE.AND P0, PT, R2, 0x1, PT ;  /* 0x000000010200780c */ /* 0x000fc80003f05270 */
[----:B----4-:R-:W-:-:S04]  /*25b0*/  SHF.R.U32.HI R3, RZ, R6, R3 ;  /* 0x00000006ff037219 */ /* 0x010fc80000011603 */
[----:B------:R-:W-:Y:S02]  /*25c0*/  SEL R3, R9, R3, !P0 ;  /* 0x0000000309037207 */ /* 0x000fe40004000000 */
[----:B---3--:R-:W-:-:S04]  /*25d0*/  ISETP.NE.AND P1, PT, R7, 0x1, PT ;  /* 0x000000010700780c */ /* 0x008fc80003f25270 */
[----:B------:R-:W-:-:S05]  /*25e0*/  SEL R4, R10, R4, !P1 ;  /* 0x000000040a047207 */ /* 0x000fca0004800000 */
[----:B------:R-:W-:Y:S02]  /*25f0*/  IMAD.IADD R5, R3, 0x1, -R4 ;  /* 0x0000000103057824 */ /* 0x000fe400078e0a04 */
[----:B------:R-:W-:Y:S02]  /*2600*/  IMAD.IADD R3, R4, 0x1, -R3 ;  /* 0x0000000104037824 */ /* 0x000fe400078e0a03 */
[----:B------:R-:W-:Y:S02]  /*2610*/  IMAD R10, R5, R7, R10 ;  /* 0x00000007050a7224 */ /* 0x000fe400078e020a */
[----:B------:R-:W-:-:S07]  /*2620*/  IMAD R9, R3, R2, R9 ;  /* 0x0000000203097224 */ /* 0x000fce00078e0209 */
.L_x_41:
[----:B------:R-:W-:Y:S01]  /*2630*/  VIADD R14, R14, 0x1 ;  /* 0x000000010e0e7836 */ /* 0x000fe20000000000 */
[----:B------:R-:W-:Y:S01]  /*2640*/  PLOP3.LUT P1, PT, PT, PT, PT, 0x80, 0x8 ;  /* 0x000000000008781c */ /* 0x000fe20003f2f070 */
[----:B------:R-:W-:Y:S02]  /*2650*/  IMAD.IADD R21, R10, 0x1, R87 ;  /* 0x000000010a157824 */ /* 0x000fe400078e0257 */
[----:B------:R-:W-:Y:S01]  /*2660*/  IMAD.IADD R20, R9, 0x1, R86 ;  /* 0x0000000109147824 */ /* 0x000fe200078e0256 */
[----:B------:R-:W-:-:S04]  /*2670*/  ISETP.NE.AND P0, PT, R14, 0x2, PT ;  /* 0x000000020e00780c */ /* 0x000fc80003f05270 */
[----:B------:R-:W-:Y:S02]  /*2680*/  SEL R2, RZ, 0x1, P0 ;  /* 0x00000001ff027807 */ /* 0x000fe40000000000 */
[----:B------:R-:W-:Y:S02]  /*2690*/  SEL R14, R14, RZ, P0 ;  /* 0x000000ff0e0e7207 */ /* 0x000fe40000000000 */
[----:B------:R-:W-:Y:S01]  /*26a0*/  LOP3.LUT R13, R13, R2, RZ, 0x3c, !PT ;  /* 0x000000020d0d7212 */ /* 0x000fe200078e3cff */
[----:B------:R-:W-:Y:S06]  /*26b0*/  @P2 BRA `(.L_x_42) ;  /* 0xfffffff000382947 */ /* 0x000fec000383ffff */
[----:B------:R-:W-:Y:S01]  /*26c0*/  UIADD3 UR5, UPT, UPT, UR5, 0x30, URZ ;  /* 0x0000003005057890 */ /* 0x000fe2000fffe0ff */
[----:B------:R-:W-:-:S03]  /*26d0*/  SHF.L.U32 R2, R15, 0x1f, RZ ;  /* 0x0000001f0f027819 */ /* 0x000fc600000006ff */
[----:B------:R-:W-:-:S09]  /*26e0*/  ULEA UR4, UR13, UR5, 0x3 ;  /* 0x000000050d047291 */ /* 0x000fd2000f8e18ff */
[----:B------:R-:W1:Y:S02]  /*26f0*/  SYNCS.PHASECHK.TRANS64.TRYWAIT P0, [UR4], R2 ;  /* 0x00000002ff0075a7 */ /* 0x000e640008001104 */
[----:B-1----:R-:W-:Y:S05]  /*2700*/  @!P0 BRA `(.L_x_43) ;  /* 0x0000006800fc8947 */ /* 0x002fea0003800000 */
.L_x_145:
[----:B------:R-:W-:-:S04]  /*2710*/  UIADD3 UR6, UPT, UPT, UR13, 0x1, URZ ;  /* 0x000000010d067890 */ /* 0x000fc8000fffe0ff */
[----:B------:R-:W-:-:S04]  /*2720*/  UISETP.NE.AND UP0, UPT, UR6, 0x6, UPT ;  /* 0x000000060600788c */ /* 0x000fc8000bf05270 */
[----:B------:R-:W-:Y:S02]  /*2730*/  USEL UR7, URZ, 0x1, UP0 ;  /* 0x00000001ff077887 */ /* 0x000fe40008000000 */
[----:B------:R-:W-:-:S04]  /*2740*/  USEL UR6, UR6, URZ, UP0 ;  /* 0x000000ff06067287 */ /* 0x000fc80008000000 */
[----:B------:R-:W-:Y:S01]  /*2750*/  ULEA UR4, UR6, UR5, 0x3 ;  /* 0x0000000506047291 */ /* 0x000fe2000f8e18ff */
[----:B-1----:R-:W-:-:S04]  /*2760*/  LOP3.LUT R2, R15, UR7, RZ, 0x3c, !PT ;  /* 0x000000070f027c12 */ /* 0x002fc8000f8e3cff */
[----:B------:R-:W-:-:S04]  /*2770*/  SHF.L.U32 R3, R2, 0x1f, RZ ;  /* 0x0000001f02037819 */ /* 0x000fc800000006ff */
[----:B------:R-:W1:Y:S02]  /*2780*/  SYNCS.PHASECHK.TRANS64.TRYWAIT P0, [UR4], R3 ;  /* 0x00000003ff0075a7 */ /* 0x000e640008001104 */
[----:B-1----:R-:W-:Y:S05]  /*2790*/  @!P0 BRA `(.L_x_44) ;  /* 0x0000006800f08947 */ /* 0x002fea0003800000 */
.L_x_147:
[----:B------:R-:W-:-:S04]  /*27a0*/  UIADD3 UR6, UPT, UPT, UR6, 0x1, URZ ;  /* 0x0000000106067890 */ /* 0x000fc8000fffe0ff */
[----:B------:R-:W-:-:S04]  /*27b0*/  UISETP.NE.AND UP0, UPT, UR6, 0x6, UPT ;  /* 0x000000060600788c */ /* 0x000fc8000bf05270 */
[----:B------:R-:W-:Y:S02]  /*27c0*/  USEL UR7, URZ, 0x1, UP0 ;  /* 0x00000001ff077887 */ /* 0x000fe40008000000 */
[----:B------:R-:W-:-:S04]  /*27d0*/  USEL UR6, UR6, URZ, UP0 ;  /* 0x000000ff06067287 */ /* 0x000fc80008000000 */
[----:B------:R-:W-:Y:S01]  /*27e0*/  ULEA UR4, UR6, UR5, 0x3 ;  /* 0x0000000506047291 */ /* 0x000fe2000f8e18ff */
[----:B------:R-:W-:-:S04]  /*27f0*/  LOP3.LUT R2, R2, UR7, RZ, 0x3c, !PT ;  /* 0x0000000702027c12 */ /* 0x000fc8000f8e3cff */
[----:B-1----:R-:W-:-:S04]  /*2800*/  SHF.L.U32 R3, R2, 0x1f, RZ ;  /* 0x0000001f02037819 */ /* 0x002fc800000006ff */
[----:B------:R-:W1:Y:S02]  /*2810*/  SYNCS.PHASECHK.TRANS64.TRYWAIT P0, [UR4], R3 ;  /* 0x00000003ff0075a7 */ /* 0x000e640008001104 */
[----:B-1----:R-:W-:Y:S05]  /*2820*/  @!P0 BRA `(.L_x_45) ;  /* 0x0000006800e48947 */ /* 0x002fea0003800000 */
.L_x_149:
        /* <DEDUP_REMOVED lines=9> */
.L_x_151:
        /* <DEDUP_REMOVED lines=9> */
.L_x_153:
[----:B------:R-:W-:-:S04]  /*2950*/  UIADD3 UR6, UPT, UPT, UR6, 0x1, URZ ;  /* 0x0000000106067890 */ /* 0x000fc8000fffe0ff */
[----:B------:R-:W-:-:S04]  /*2960*/  UISETP.NE.AND UP0, UPT, UR6, 0x6, UPT ;  /* 0x000000060600788c */ /* 0x000fc8000bf05270 */
[----:B------:R-:W-:Y:S02]  /*2970*/  USEL UR4, URZ, 0x1, UP0 ;  /* 0x00000001ff047887 */ /* 0x000fe40008000000 */
[----:B------:R-:W-:-:S04]  /*2980*/  USEL UR6, UR6, URZ, UP0 ;  /* 0x000000ff06067287 */ /* 0x000fc80008000000 */
[----:B------:R-:W-:Y:S01]  /*2990*/  ULEA UR6, UR6, UR5, 0x3 ;  /* 0x0000000506067291 */ /* 0x000fe2000f8e18ff */
[----:B------:R-:W-:-:S04]  /*29a0*/  LOP3.LUT R2, R2, UR4, RZ, 0x3c, !PT ;  /* 0x0000000402027c12 */ /* 0x000fc8000f8e3cff */
[----:B------:R-:W-:Y:S01]  /*29b0*/  SHF.L.U32 R2, R2, 0x1f, RZ ;  /* 0x0000001f02027819 */ /* 0x000fe200000006ff */
[----:B-1-3--:R-:W-:-:S07]  /*29c0*/  IMAD.U32 R0, RZ, RZ, UR6 ;  /* 0x00000006ff007e24 */ /* 0x00afce000f8e00ff */
.L_x_48:
[----:B-1----:R1:W2:Y:S02]  /*29d0*/  SYNCS.PHASECHK.TRANS64.TRYWAIT P0, [R0+URZ], R2 ;  /* 0x00000002000075a7 */ /* 0x0022a400080011ff */
[----:B--2---:R-:W-:Y:S05]  /*29e0*/  @!P0 NANOSLEEP.SYNCS 0x989680 ;  /* 0x009896800000895d */ /* 0x004fea0003900000 */
[----:B------:R-:W2:Y:S02]  /*29f0*/  @!P0 SYNCS.PHASECHK.TRANS64 P0, [R0+URZ], R2 ;  /* 0x00000002000085a7 */ /* 0x000ea400080010ff */
[----:B--2---:R-:W-:Y:S05]  /*2a00*/  @P0 EXIT ;  /* 0x000000000000094d */ /* 0x004fea0003800000 */
[----:B------:R-:W-:Y:S05]  /*2a10*/  BRA `(.L_x_48) ;  /* 0xfffffffc00ec7947 */ /* 0x000fea000383ffff */
.L_x_22:
[----:B------:R-:W-:-:S04]  /*2a20*/  UISETP.NE.AND UP0, UPT, UR37, URZ, UPT ;  /* 0x000000ff2500728c */ /* 0x000fc8000bf05270 */
[----:B------:R-:W-:-:S09]  /*2a30*/  UISETP.NE.OR UP0, UPT, UR5, 0x1, UP0 ;  /* 0x000000010500788c */ /* 0x000fd20008705670 */
[----:B------:R-:W-:Y:S05]  /*2a40*/  BRA.U UP0, `(.L_x_49) ;  /* 0x00000005004c7547 */ /* 0x000fea000b800000 */
[----:B------:R-:W-:Y:S01]  /*2a50*/  HFMA2 R3, -RZ, RZ, 0, 0 ;  /* 0x00000000ff037431 */ /* 0x000fe200000001ff */
[----:B------:R-:W-:Y:S01]  /*2a60*/  ISETP.GE.U32.AND P2, PT, R9, 0x4, PT ;  /* 0x000000040900780c */ /* 0x000fe20003f46070 */
[----:B------:R-:W-:Y:S01]  /*2a70*/  IMAD.MOV.U32 R12, RZ, RZ, 0x1 ;  /* 0x00000001ff0c7424 */ /* 0x000fe200078e00ff */
[----:B------:R-:W-:Y:S01]  /*2a80*/  CS2R R10, SRZ ;  /* 0x00000000000a7805 */ /* 0x000fe2000001ff00 */
[----:B------:R-:W-:Y:S01]  /*2a90*/  IMAD.MOV.U32 R8, RZ, RZ, RZ ;  /* 0x000000ffff087224 */ /* 0x000fe200078e00ff */
[----:B------:R-:W-:Y:S01]  /*2aa0*/  UMOV UR4, 0x400 ;  /* 0x0000040000047882 */ /* 0x000fe20000000000 */
[----:B------:R-:W-:Y:S01]  /*2ab0*/  UMOV UR6, URZ ;  /* 0x000000ff00067c82 */ /* 0x000fe20008000000 */
[----:B------:R-:W-:-:S12]  /*2ac0*/  ULEA UR37, UR37, UR4, 0x18 ;  /* 0x0000000425257291 */ /* 0x000fd8000f8ec0ff */
.L_x_53:
[----:B------:R-:W-:Y:S02]  /*2ad0*/  LEA R0, R3, UR37, 0x3 ;  /* 0x0000002503007c11 */ /* 0x000fe4000f8e18ff */
[----:B------:R-:W-:-:S03]  /*2ae0*/  SHF.L.U32 R4, R8, 0x1f, RZ ;  /* 0x0000001f08047819 */ /* 0x000fc600000006ff */
[----:B------:R-:W-:Y:S01]  /*2af0*/  VIADD R5, R0, 0x120 ;  /* 0x0000012000057836 */ /* 0x000fe20000000000 */
[----:B------:R-:W1:Y:S02]  /*2b00*/  SYNCS.PHASECHK.TRANS64.TRYWAIT P0, [R0+URZ+0x110], R4 ;  /* 0x00011004000075a7 */ /* 0x000e6400080011ff */
[----:B-1----:R-:W-:Y:S05]  /*2b10*/  @!P0 BRA `(.L_x_50) ;  /* 0x0000006800708947 */ /* 0x002fea0003800000 */
.L_x_154:
[----:B------:R-:W-:Y:S01]  /*2b20*/  ULEA UR5, UR6, UR37, 0x3 ;  /* 0x0000002506057291 */ /* 0x000fe2000f8e18ff */
[----:B-1----:R-:W-:Y:S01]  /*2b30*/  PRMT R0, RZ, 0x654, R5 ;  /* 0x00000654ff007816 */ /* 0x002fe20000000005 */
[----:B------:R-:W-:Y:S01]  /*2b40*/  @!P2 IMAD.MOV.U32 R4, RZ, RZ, 0x10 ;  /* 0x00000010ff04a424 */ /* 0x000fe200078e00ff */
[----:B------:R-:W-:Y:S01]  /*2b50*/  SHF.L.U32 R5, R12, 0x1f, RZ ;  /* 0x0000001f0c057819 */ /* 0x000fe200000006ff */
[----:B------:R-:W-:Y:S01]  /*2b60*/  UIADD3 UR4, UPT, UPT, UR5, 0xb0, URZ ;  /* 0x000000b005047890 */ /* 0x000fe2000fffe0ff */
[----:B------:R1:W-:Y:S05]  /*2b70*/  SYNCS.ARRIVE.TRANS64.RED.A1T0 RZ, [R0+URZ], RZ ;  /* 0x000000ff00ff79a7 */ /* 0x0003ea00081004ff */
[----:B------:R-:W-:Y:S01]  /*2b80*/  IMAD.U32 R6, RZ, RZ, UR4 ;  /* 0x00000004ff067e24 */ /* 0x000fe2000f8e00ff */
[----:B------:R-:W2:Y:S04]  /*2b90*/  SYNCS.PHASECHK.TRANS64.TRYWAIT P0, [UR5+0xc0], R5 ;  /* 0x0000c005ff0075a7 */ /* 0x000ea80008001105 */
[----:B------:R-:W-:Y:S01]  /*2ba0*/  PRMT R6, R9, 0x654, R6 ;  /* 0x0000065409067816 */ /* 0x000fe20000000006 */
[----:B-12---:R-:W-:Y:S06]  /*2bb0*/  @!P0 BRA `(.L_x_51) ;  /* 0x00000068005c8947 */ /* 0x006fec0003800000 */
.L_x_156:
[----:B------:R-:W-:Y:S01]  /*2bc0*/  ULEA UR4, UR6, UR37, 0x4 ;  /* 0x0000002506047291 */ /* 0x000fe2000f8e20ff */
[----:B------:R-:W-:Y:S01]  /*2bd0*/  SEL R2, R6, R2, !P2 ;  /* 0x0000000206027207 */ /* 0x000fe20005000000 */
[----:B------:R-:W-:Y:S01]  /*2be0*/  UIADD3 UR5, UPT, UPT, UR5, 0xb0, URZ ;  /* 0x000000b005057890 */ /* 0x000fe2000fffe0ff */
[----:B-1----:R-:W-:Y:S01]  /*2bf0*/  LEA R0, R11, UR37, 0x3 ;  /* 0x000000250b007c11 */ /* 0x002fe2000f8e18ff */
[----:B------:R-:W-:Y:S01]  /*2c00*/  UIADD3 UR4, UPT, UPT, UR4, 0x140, URZ ;  /* 0x0000014004047890 */ /* 0x000fe2000fffe0ff */
[----:B------:R1:W-:Y:S01]  /*2c10*/  @!P2 SYNCS.ARRIVE.TRANS64.RED RZ, [R2+URZ], R4 ;  /* 0x0000000402ffa9a7 */ /* 0x0003e200080004ff */
[----:B------:R-:W-:Y:S01]  /*2c20*/  UIADD3 UR6, UPT, UPT, UR6, 0x1, URZ ;  /* 0x0000000106067890 */ /* 0x000fe2000fffe0ff */
[----:B------:R-:W-:-:S03]  /*2c30*/  VIADD R3, R3, 0x1 ;  /* 0x0000000103037836 */ /* 0x000fc60000000000 */
[----:B------:R-:W-:Y:S02]  /*2c40*/  UISETP.NE.AND UP0, UPT, UR6, 0x2, UPT ;  /* 0x000000020600788c */ /* 0x000fe4000bf05270 */
[----:B------:R-:W-:Y:S01]  /*2c50*/  ISETP.NE.AND P0, PT, R3, 0x2, PT ;  /* 0x000000020300780c */ /* 0x000fe20003f05270 */
[----:B------:R-:W-:Y:S06]  /*2c60*/  UGETNEXTWORKID.BROADCAST [UR4], [UR5] ;  /* 0x00000000040073ca */ /* 0x000fec0008000100 */
[----:B------:R-:W-:Y:S02]  /*2c70*/  USEL UR4, URZ, 0x1, UP0 ;  /* 0x00000001ff047887 */ /* 0x000fe40008000000 */
[----:B------:R-:W-:-:S04]  /*2c80*/  USEL UR6, UR6, URZ, UP0 ;  /* 0x000000ff06067287 */ /* 0x000fc80008000000 */
[----:B------:R-:W-:Y:S02]  /*2c90*/  LOP3.LUT R12, R12, UR4, RZ, 0x3c, !PT ;  /* 0x000000040c0c7c12 */ /* 0x000fe4000f8e3cff */
[----:B-1----:R-:W-:-:S04]  /*2ca0*/  SHF.L.U32 R4, R10, 0x1f, RZ ;  /* 0x0000001f0a047819 */ /* 0x002fc800000006ff */
[----:B------:R-:W1:Y:S02]  /*2cb0*/  SYNCS.PHASECHK.TRANS64.TRYWAIT P1, [R0+URZ+0xb0], R4 ;  /* 0x0000b004000075a7 */ /* 0x000e6400080211ff */
[----:B-1----:R-:W-:Y:S05]  /*2cc0*/  @!P1 BRA `(.L_x_52) ;  /* 0x0000006800309947 */ /* 0x002fea0003800000 */
.L_x_157:
[----:B-1----:R-:W-:Y:S01]  /*2cd0*/  LEA R4, R11, UR37, 0x4 ;  /* 0x000000250b047c11 */ /* 0x002fe2000f8e20ff */
[----:B------:R-:W-:Y:S01]  /*2ce0*/  VIADD R0, R0, 0xc0 ;  /* 0x000000c000007836 */ /* 0x000fe20000000000 */
[----:B------:R-:W-:Y:S01]  /*2cf0*/  SEL R3, R3, RZ, P0 ;  /* 0x000000ff03037207 */ /* 0x000fe20000000000 */
[----:B------:R-:W-:-:S03]  /*2d00*/  VIADD R11, R11, 0x1 ;  /* 0x000000010b0b7836 */ /* 0x000fc60000000000 */
[----:B------:R-:W1:Y:S01]  /*2d10*/  LDS.128 R4, [R4+0x140] ;  /* 0x0001400004047984 */ /* 0x000e620000000c00 */
[----:B------:R-:W-:Y:S02]  /*2d20*/  PRMT R0, RZ, 0x654, R0 ;  /* 0x00000654ff007816 */ /* 0x000fe40000000000 */
[C---:B------:R-:W-:Y:S01]  /*2d30*/  ISETP.NE.AND P1, PT, R11.reuse, 0x2, PT ;  /* 0x000000020b00780c */ /* 0x040fe20003f25270 */
[----:B------:R-:W-:Y:S01]  /*2d40*/  @!PT LDS RZ, [RZ] ;  /* 0x00000000fffff984 */ /* 0x000fe20000000800 */
[----:B------:R-:W-:Y:S01]  /*2d50*/  @!PT LDS RZ, [RZ] ;  /* 0x00000000fffff984 */ /* 0x000fe20000000800 */
[----:B------:R-:W-:Y:S01]  /*2d60*/  @!PT LDS RZ, [RZ] ;  /* 0x00000000fffff984 */ /* 0x000fe20000000800 */
[----:B------:R-:W-:Y:S01]  /*2d70*/  @!PT LDS RZ, [RZ] ;  /* 0x00000000fffff984 */ /* 0x000fe20000000800 */
[----:B------:R2:W-:Y:S06]  /*2d80*/  MEMBAR.ALL.CTA ;  /* 0x0000000000007992 */ /* 0x0005ec0000008000 */
[----:B--2---:R-:W2:Y:S01]  /*2d90*/  FENCE.VIEW.ASYNC.S ;  /* 0x00000000000073c6 */ /* 0x004ea20000000000 */
[----:B------:R-:W-:Y:S01]  /*2da0*/  SEL R11, R11, RZ, P1 ;  /* 0x000000ff0b0b7207 */ /* 0x000fe20000800000 */
[----:B--2---:R2:W-:Y:S01]  /*2db0*/  SYNCS.ARRIVE.TRANS64.RED.A1T0 RZ, [R0+URZ], RZ ;  /* 0x000000ff00ff79a7 */ /* 0x0045e200081004ff */
[----:B-1----:R-:W-:-:S02]  /*2dc0*/  LOP3.LUT P3, RZ, R6, 0x1, RZ, 0xc0, !PT ;  /* 0x0000000106ff7812 */ /* 0x002fc4000786c0ff */
[----:B------:R-:W-:-:S04]  /*2dd0*/  SEL R4, RZ, 0x1, P1 ;  /* 0x00000001ff047807 */ /* 0x000fc80000800000 */
[----:B------:R-:W-:Y:S02]  /*2de0*/  LOP3.LUT R10, R10, R4, RZ, 0x3c, !PT ;  /* 0x000000040a0a7212 */ /* 0x000fe400078e3cff */
[----:B--2---:R-:W-:-:S04]  /*2df0*/  SEL R0, RZ, 0x1, P0 ;  /* 0x00000001ff007807 */ /* 0x004fc80000000000 */
[----:B------:R-:W-:Y:S01]  /*2e00*/  LOP3.LUT R8, R8, R0, RZ, 0x3c, !PT ;  /* 0x0000000008087212 */ /* 0x000fe200078e3cff */
[----:B------:R-:W-:Y:S06]  /*2e10*/  @P3 BRA `(.L_x_53) ;  /* 0xfffffffc002c3947 */ /* 0x000fec000383ffff */
[----:B------:R-:W-:Y:S01]  /*2e20*/  ULEA UR5, UR6, UR37, 0x3 ;  /* 0x0000002506057291 */ /* 0x000fe2000f8e18ff */
[----:B------:R-:W-:-:S08]  /*2e30*/  SHF.L.U32 R2, R12, 0x1f, RZ ;  /* 0x0000001f0c027819 */ /* 0x000fd000000006ff */
[----:B------:R-:W1:Y:S02]  /*2e40*/  SYNCS.PHASECHK.TRANS64 P0, [UR5+0xc0], R2 ;  /* 0x0000c002ff0075a7 */ /* 0x000e640008001005 */
[----:B-1----:R-:W-:Y:S05]  /*2e50*/  @P0 BRA `(.L_x_54) ;  /* 0x0000000000080947 */ /* 0x002fea0003800000 */
[----:B------:R-:W1:Y:S02]  /*2e60*/  SYNCS.PHASECHK.TRANS64.TRYWAIT P0, [UR5+0xc0], R2 ;  /* 0x0000c002ff0075a7 */ /* 0x000e640008001105 */
[----:B-1----:R-:W-:Y:S05]  /*2e70*/  @!P0 BRA `(.L_x_55) ;  /* 0x0000006400d88947 */ /* 0x002fea0003800000 */
.L_x_54:
[----:B------:R-:W-:-:S04]  /*2e80*/  UIADD3 UR4, UPT, UPT, UR6, 0x1, URZ ;  /* 0x0000000106047890 */ /* 0x000fc8000fffe0ff */
[----:B------:R-:W-:-:S04]  /*2e90*/  UISETP.NE.AND UP0, UPT, UR4, 0x2, UPT ;  /* 0x000000020400788c */ /* 0x000fc8000bf05270 */
[----:B------:R-:W-:Y:S02]  /*2ea0*/  USEL UR7, URZ, 0x1, UP0 ;  /* 0x00000001ff077887 */ /* 0x000fe40008000000 */
[----:B------:R-:W-:-:S04]  /*2eb0*/  USEL UR4, UR4, URZ, UP0 ;  /* 0x000000ff04047287 */ /* 0x000fc80008000000 */
[----:B------:R-:W-:Y:S01]  /*2ec0*/  ULEA UR4, UR4, UR37, 0x3 ;  /* 0x0000002504047291 */ /* 0x000fe2000f8e18ff */
[----:B-1----:R-:W-:-:S04]  /*2ed0*/  LOP3.LUT R2, R12, UR7, RZ, 0x3c, !PT ;  /* 0x000000070c027c12 */ /* 0x002fc8000f8e3cff */
[----:B------:R-:W-:-:S04]  /*2ee0*/  SHF.L.U32 R0, R2, 0x1f, RZ ;  /* 0x0000001f02007819 */ /* 0x000fc800000006ff */
[----:B------:R-:W1:Y:S02]  /*2ef0*/  SYNCS.PHASECHK.TRANS64 P0, [UR4+0xc0], R0 ;  /* 0x0000c000ff0075a7 */ /* 0x000e640008001004 */
[----:B-1----:R-:W-:Y:S05]  /*2f00*/  @P0 EXIT ;  /* 0x000000000000094d */ /* 0x002fea0003800000 */
[----:B------:R-:W-:Y:S02]  /*2f10*/  SHF.L.U32 R2, R2, 0x1f, RZ ;  /* 0x0000001f02027819 */ /* 0x000fe400000006ff */
[----:B------:R-:W-:-:S07]  /*2f20*/  MOV R0, UR4 ;  /* 0x0000000400007c02 */ /* 0x000fce0008000f00 */
.L_x_56:
[----:B-1----:R1:W2:Y:S02]  /*2f30*/  SYNCS.PHASECHK.TRANS64.TRYWAIT P0, [R0+URZ+0xc0], R2 ;  /* 0x0000c002000075a7 */ /* 0x0022a400080011ff */
[----:B--2---:R-:W-:Y:S05]  /*2f40*/  @!P0 NANOSLEEP.SYNCS 0x989680 ;  /* 0x009896800000895d */ /* 0x004fea0003900000 */
[----:B------:R-:W2:Y:S02]  /*2f50*/  @!P0 SYNCS.PHASECHK.TRANS64 P0, [R0+URZ+0xc0], R2 ;  /* 0x0000c002000085a7 */ /* 0x000ea400080010ff */
[----:B--2---:R-:W-:Y:S05]  /*2f60*/  @P0 EXIT ;  /* 0x000000000000094d */ /* 0x004fea0003800000 */
[----:B------:R-:W-:Y:S05]  /*2f70*/  BRA `(.L_x_56) ;  /* 0xfffffffc00ec7947 */ /* 0x000fea000383ffff */
.L_x_49:
[----:B------:R-:W-:Y:S05]  /*2f80*/  BRA.U UP3, `(.L_x_57) ;  /* 0x0000000d03bc7547 */ /* 0x000fea000b800000 */
[----:B------:R-:W-:Y:S01]  /*2f90*/  UMOV UR4, 0x40 ;  /* 0x0000004000047882 */ /* 0x000fe20000000000 */
[----:B------:R-:W-:Y:S01]  /*2fa0*/  NOP ;  /* 0x0000000000007918 */ /* 0x000fe20000000000 */
[----:B------:R-:W-:Y:S01]  /*2fb0*/  ULEA UR4, UR37, UR4, 0x18 ;  /* 0x0000000425047291 */ /* 0x000fe2000f8ec0ff */
[----:B------:R-:W-:Y:S02]  /*2fc0*/  UMOV UR5, 0x400 ;  /* 0x0000040000057882 */ /* 0x000fe40000000000 */
[----:B------:R-:W-:-:S06]  /*2fd0*/  ULEA UR37, UR37, UR5, 0x18 ;  /* 0x0000000525257291 */ /* 0x000fcc000f8ec0ff */
[----:B------:R-:W1:Y:S02]  /*2fe0*/  LDS.U8 R2, [UR4+0x1c] ;  /* 0x00001c04ff027984 */ /* 0x000e640008000000 */
[----:B-1----:R-:W-:-:S13]  /*2ff0*/  ISETP.NE.AND P0, PT, R2, RZ, PT ;  /* 0x000000ff0200720c */ /* 0x002fda0003f05270 */
[----:B------:R-:W-:Y:S05]  /*3000*/  @P0 BRA `(.L_x_58) ;  /* 0x0000000000580947 */ /* 0x000fea0003800000 */
[----:B------:R-:W-:-:S13]  /*3010*/  ELECT P0, URZ, PT ;  /* 0x0000000000ff782f */ /* 0x000fda0003800000 */
[----:B------:R-:W-:Y:S05]  /*3020*/  @!P0 BRA `(.L_x_59) ;  /* 0x0000000000608947 */ /* 0x000fea0003800000 */
[----:B------:R-:W-:Y:S01]  /*3030*/  UMOV UR5, 0x10 ;  /* 0x0000001000057882 */ /* 0x000fe20000000000 */
[----:B------:R-:W-:Y:S01]  /*3040*/  HFMA2 R2, -RZ, RZ, 0, 5.9604644775390625e-08 ;  /* 0x00000001ff027431 */ /* 0x000fe200000001ff */
[----:B------:R-:W-:-:S03]  /*3050*/  MOV R3, 0xffff ;  /* 0x0000ffff00037802 */ /* 0x000fc60000000f00 */
[----:B------:R-:W-:Y:S04]  /*3060*/  DEPBAR.LE SB1, 0x36 ;  /* 0x00009d800000791a */ /* 0x000fe80000000000 */
[----:B------:R-:W1:Y:S02]  /*3070*/  UTCATOMSWS.FIND_AND_SET.ALIGN UP0, UR5, UR5 ;  /* 0x00000005000575e3 */ /* 0x000e640008000800 */
[----:B-1----:R-:W-:Y:S01]  /*3080*/  MOV R4, UR5 ;  /* 0x0000000500047c02 */ /* 0x002fe20008000f00 */
[----:B------:R-:W-:Y:S06]  /*3090*/  BRA.U UP0, `(.L_x_60) ;  /* 0x0000000100187547 */ /* 0x000fec000b800000 */
.L_x_61:
[----:B------:R-:W-:Y:S05]  /*30a0*/  NANOSLEEP 0x64 ;  /* 0x000000640000795d */ /* 0x000fea0003800000 */
[----:B------:R-:W-:-:S05]  /*30b0*/  UMOV UR5, 0x10 ;  /* 0x0000001000057882 */ /* 0x000fca0000000000 */
[----:B------:R-:W-:Y:S04]  /*30c0*/  DEPBAR.LE SB1, 0x36 ;  /* 0x00009d800000791a */ /* 0x000fe80000000000 */
[----:B------:R-:W1:Y:S02]  /*30d0*/  UTCATOMSWS.FIND_AND_SET.ALIGN UP0, UR5, UR5 ;  /* 0x00000005000575e3 */ /* 0x000e640008000800 */
[----:B-1----:R-:W-:Y:S01]  /*30e0*/  MOV R4, UR5 ;  /* 0x0000000500047c02 */ /* 0x002fe20008000f00 */
[----:B------:R-:W-:Y:S05]  /*30f0*/  BRA.U !UP0, `(.L_x_61) ;  /* 0xfffffffd08e87547 */ /* 0x000fea000b83ffff */
.L_x_60:
[-C--:B------:R-:W-:Y:S02]  /*3100*/  SHF.L.U32 R3, R3, R4.reuse, RZ ;  /* 0x0000000403037219 */ /* 0x080fe400000006ff */
[----:B------:R-:W-:Y:S01]  /*3110*/  SHF.L.U32 R2, R2, R4, RZ ;  /* 0x0000000402027219 */ /* 0x000fe200000006ff */
[----:B------:R-:W-:Y:S02]  /*3120*/  IMAD.SHL.U32 R4, R4, 0x20, RZ ;  /* 0x0000002004047824 */ /* 0x000fe400078e00ff */
[----:B------:R1:W-:Y:S04]  /*3130*/  ATOMS.OR RZ, [UR4+0x14], R3 ;  /* 0x00001403ffff798c */ /* 0x0003e8000b000004 */
[----:B------:R1:W-:Y:S04]  /*3140*/  ATOMS.OR RZ, [UR4+0x18], R2 ;  /* 0x00001802ffff798c */ /* 0x0003e8000b000004 */
[----:B------:R1:W-:Y:S01]  /*3150*/  STS [UR37+0x160], R4 ;  /* 0x00016004ff007988 */ /* 0x0003e20008000825 */
[----:B------:R-:W-:Y:S05]  /*3160*/  BRA `(.L_x_59) ;  /* 0x0000000000107947 */ /* 0x000fea0003800000 */
.L_x_58:
[----:B------:R-:W-:-:S05]  /*3170*/  MOV R2, 0xffffffff ;  /* 0xffffffff00027802 */ /* 0x000fca0000000f00 */
[----:B------:R1:W-:Y:S02]  /*3180*/  STS [UR37+0x160], R2 ;  /* 0x00016002ff007988 */ /* 0x0003e40008000825 */
[----:B-1----:R-:W-:Y:S02]  /*3190*/  MOV R2, 0x31b0 ;  /* 0x000031b000027802 */ /* 0x002fe40000000f00 */
[----:B-----5:R-:W-:Y:S05]  /*31a0*/  CALL.REL.NOINC `($__internal_1_$__cuda_sm10x_tcgen05_guardrail_trap_phase_invalid_during_alloc) ;  /* 0x0000006c00247944 */ /* 0x020fea0003c00000 */
.L_x_59:
[----:B------:R-:W-:Y:S05]  /*31b0*/  WARPSYNC.ALL ;  /* 0x0000000000007948 */ /* 0x000fea0003800000 */
[----:B------:R-:W2:Y:S01]  /*31c0*/  S2UR UR5, SR_CgaCtaId ;  /* 0x00000000000579c3 */ /* 0x000ea20000008800 */
[----:B------:R-:W-:Y:S01]  /*31d0*/  UMOV UR4, 0x400 ;  /* 0x0000040000047882 */ /* 0x000fe20000000000 */
[----:B------:R-:W-:-:S06]  /*31e0*/  NOP ;  /* 0x0000000000007918 */ /* 0x000fcc0000000000 */
[----:B------:R-:W-:Y:S06]  /*31f0*/  BAR.ARV 0x6, 0xa0 ;  /* 0x0182800000007b1d */ /* 0x000fec0000002000 */
[----:B------:R-:W3:Y:S01]  /*3200*/  LDCU UR7, c[0x0][0x38c] ;  /* 0x00007180ff0777ac */ /* 0x000ee20008000800 */
[----:B------:R-:W-:Y:S01]  /*3210*/  LOP3.LUT R0, R0, 0xffff, RZ, 0xc0, !PT ;  /* 0x0000ffff00007812 */ /* 0x000fe200078ec0ff */
[----:B------:R-:W-:Y:S01]  /*3220*/  IMAD.MOV.U32 R11, RZ, RZ, 0x1 ;  /* 0x00000001ff0b7424 */ /* 0x000fe200078e00ff */
[----:B------:R-:W-:Y:S01]  /*3230*/  CS2R R8, SRZ ;  /* 0x0000000000087805 */ /* 0x000fe2000001ff00 */
[----:B------:R-:W4:Y:S01]  /*3240*/  LDCU UR6, c[0x0][0x38c] ;  /* 0x00007180ff0677ac */ /* 0x000f220008000800 */
[----:B------:R-:W-:Y:S01]  /*3250*/  R2UR UR9, R0 ;  /* 0x00000000000972ca */ /* 0x000fe200000e0000 */
[----:B------:R-:W-:Y:S01]  /*3260*/  IMAD.MOV.U32 R10, RZ, RZ, RZ ;  /* 0x000000ffff0a7224 */ /* 0x000fe200078e00ff */
[----:B------:R-:W-:Y:S01]  /*3270*/  UMOV UR16, URZ ;  /* 0x000000ff00107c82 */ /* 0x000fe20008000000 */
[----:B------:R-:W-:Y:S01]  /*3280*/  UMOV UR15, URZ ;  /* 0x000000ff000f7c82 */ /* 0x000fe20008000000 */
[----:B--2---:R-:W-:Y:S01]  /*3290*/  ULEA UR5, UR5, UR4, 0x18 ;  /* 0x0000000405057291 */ /* 0x004fe2000f8ec0ff */
[----:B------:R-:W-:Y:S01]  /*32a0*/  UMOV UR24, 0x0 ;  /* 0x0000000000187882 */ /* 0x000fe20000000000 */
[----:B------:R-:W-:-:S02]  /*32b0*/  UMOV UR25, 0x8208010 ;  /* 0x0820801000197882 */ /* 0x000fc40000000000 */
[----:B------:R-:W-:Y:S02]  /*32c0*/  UIADD3 UR11, UPT, UPT, UR5, 0x8400, URZ ;  /* 0x00008400050b7890 */ /* 0x000fe4000fffe0ff */
[----:B------:R-:W-:Y:S02]  /*32d0*/  UIADD3 UR12, UPT, UPT, UR5, 0x20400, URZ ;  /* 0x00020400050c7890 */ /* 0x000fe4000fffe0ff */
[----:B---3--:R-:W-:Y:S01]  /*32e0*/  UIADD3 UR7, UPT, UPT, UR7, 0x3f, URZ ;  /* 0x0000003f07077890 */ /* 0x008fe2000fffe0ff */
[----:B-1----:R-:W1:Y:S01]  /*32f0*/  LDS R2, [UR5+0x160] ;  /* 0x00016005ff027984 */ /* 0x002e620008000800 */
[----:B------:R-:W-:Y:S02]  /*3300*/  USHF.R.U32.HI UR11, URZ, 0x4, UR11 ;  /* 0x00000004ff0b7899 */ /* 0x000fe4000801160b */
[----:B------:R-:W-:Y:S02]  /*3310*/  USHF.R.S32.HI UR4, URZ, 0x1f, UR7 ;  /* 0x0000001fff047899 */ /* 0x000fe40008011407 */
[----:B------:R-:W-:-:S02]  /*3320*/  USHF.R.U32.HI UR12, URZ, 0x4, UR12 ;  /* 0x00000004ff0c7899 */ /* 0x000fc4000801160c */
[----:B------:R-:W-:Y:S02]  /*3330*/  ULEA.HI UR4, UR4, UR7, URZ, 0x6 ;  /* 0x0000000704047291 */ /* 0x000fe4000f8f30ff */
[----:B------:R-:W-:Y:S02]  /*3340*/  ULOP3.LUT UR11, UR11, 0x3fff, URZ, 0xc0, !UPT ;  /* 0x00003fff0b0b7892 */ /* 0x000fe4000f8ec0ff */
[----:B------:R-:W-:Y:S02]  /*3350*/  USHF.R.S32.HI UR4, URZ, 0x6, UR4 ;  /* 0x00000006ff047899 */ /* 0x000fe40008011404 */
[----:B------:R-:W-:Y:S02]  /*3360*/  ULOP3.LUT UR12, UR12, 0x3fff, URZ, 0xc0, !UPT ;  /* 0x00003fff0c0c7892 */ /* 0x000fe4000f8ec0ff */
[----:B------:R-:W-:Y:S01]  /*3370*/  UISETP.LT.AND UP0, UPT, UR4, 0x1, UPT ;  /* 0x000000010400788c */ /* 0x000fe2000bf01270 */
[----:B------:R-:W-:Y:S01]  /*3380*/  UMOV UR22, 0x0 ;  /* 0x0000000000167882 */ /* 0x000fe20000000000 */
[----:B------:R-:W-:-:S02]  /*3390*/  UMOV UR23, 0x8208010 ;  /* 0x0820801000177882 */ /* 0x000fc40000000000 */
[----:B------:R-:W-:Y:S02]  /*33a0*/  USEL UR10, UR4, 0x1, !UP0 ;  /* 0x00000001040a7887 */ /* 0x000fe4000c000000 */
[----:B------:R-:W-:Y:S02]  /*33b0*/  ULOP3.LUT UR11, UR11, 0x2000000, URZ, 0xfc, !UPT ;  /* 0x020000000b0b7892 */ /* 0x000fe4000f8efcff */
[----:B------:R-:W-:Y:S02]  /*33c0*/  ULOP3.LUT UR12, UR12, 0x10000, URZ, 0xfc, !UPT ;  /* 0x000100000c0c7892 */ /* 0x000fe4000f8efcff */
[----:B------:R-:W-:Y:S02]  /*33d0*/  UIADD3 UR10, UPT, UPT, -UR10, URZ, URZ ;  /* 0x000000ff0a0a7290 */ /* 0x000fe4000fffe1ff */
[----:B----4-:R-:W-:Y:S01]  /*33e0*/  UISETP.GE.AND UP3, UPT, UR6, 0x1, UPT ;  /* 0x000000010600788c */ /* 0x010fe2000bf66270 */
[----:B------:R-:W-:Y:S01]  /*33f0*/  UMOV UR20, 0x0 ;  /* 0x0000000000147882 */ /* 0x000fe20000000000 */
[----:B------:R-:W-:Y:S01]  /*3400*/  UMOV UR21, 0x8208010 ;  /* 0x0820801000157882 */ /* 0x000fe20000000000 */
[----:B------:R-:W-:Y:S01]  /*3410*/  UMOV UR18, 0x0 ;  /* 0x0000000000127882 */ /* 0x000fe20000000000 */
[----:B------:R-:W-:Y:S01]  /*3420*/  UMOV UR19, 0x8208010 ;  /* 0x0820801000137882 */ /* 0x000fe20000000000 */
[----:B-1----:R-:W-:-:S15]  /*3430*/  R2UR UR17, R2 ;  /* 0x00000000021172ca */ /* 0x002fde00000e0000 */
.L_x_68:
[----:B------:R-:W-:Y:S02]  /*3440*/  LEA R0, R10, UR5, 0x3 ;  /* 0x000000050a007c11 */ /* 0x000fe4000f8e18ff */
[----:B------:R-:W-:Y:S02]  /*3450*/  SHF.L.U32 R2, R9, 0x1f, RZ ;  /* 0x0000001f09027819 */ /* 0x000fe400000006ff */
[----:B------:R-:W-:Y:S01]  /*3460*/  PLOP3.LUT P0, PT, PT, PT, UP3, 0x80, 0x8 ;  /* 0x000000000008781c */ /* 0x000fe20003f0f038 */
[----:B------:R-:W-:Y:S01]  /*3470*/  VIADD R3, R0, 0xc0 ;  /* 0x000000c000037836 */ /* 0x000fe20000000000 */
[----:B-1----:R-:W1:Y:S02]  /*3480*/  SYNCS.PHASECHK.TRANS64.TRYWAIT P1, [R0+URZ+0xb0], R2 ;  /* 0x0000b002000075a7 */ /* 0x002e6400080211ff */
[----:B-1-3--:R-:W-:Y:S09]  /*3490*/  @!P1 BRA `(.L_x_62) ;  /* 0x0000006000689947 */ /* 0x00aff20003800000 */
.L_x_159:
[----:B------:R-:W-:Y:S01]  /*34a0*/  LEA R4, R10, UR5, 0x4 ;  /* 0x000000050a047c11 */ /* 0x000fe2000f8e20ff */
[----:B------:R-:W-:Y:S01]  /*34b0*/  @UP3 ULEA UR6, UR15, UR5, 0x3 ;  /* 0x000000050f063291 */ /* 0x000fe2000f8e18ff */
[----:B------:R-:W-:Y:S01]  /*34c0*/  PLOP3.LUT P2, PT, PT, PT, PT, 0x80, 0x8 ;  /* 0x000000000008781c */ /* 0x000fe20003f4f070 */
[----:B------:R-:W-:Y:S01]  /*34d0*/  ULEA UR7, UR16, UR5, 0x3 ;  /* 0x0000000510077291 */ /* 0x000fe2000f8e18ff */
[----:B------:R-:W-:Y:S01]  /*34e0*/  PRMT R3, RZ, 0x654, R3 ;  /* 0x00000654ff037816 */ /* 0x000fe20000000003 */
[----:B------:R-:W-:Y:S01]  /*34f0*/  ULEA UR8, UR16, UR17, 0x7 ;  /* 0x0000001110087291 */ /* 0x000fe2000f8e38ff */
[----:B------:R-:W2:Y:S01]  /*3500*/  LDS.128 R4, [R4+0x140] ;  /* 0x0001400004047984 */ /* 0x000ea20000000c00 */
[----:B-1----:R-:W-:Y:S02]  /*3510*/  @P0 SHF.L.U32 R2, R8, 0x1f, RZ ;  /* 0x0000001f08020819 */ /* 0x002fe400000006ff */
[----:B------:R-:W-:Y:S01]  /*3520*/  SHF.L.U32 R0, R11, 0x1f, RZ ;  /* 0x0000001f0b007819 */ /* 0x000fe200000006ff */
[----:B------:R-:W-:Y:S01]  /*3530*/  @!PT LDS RZ, [RZ] ;  /* 0x00000000fffff984 */ /* 0x000fe20000000800 */
[----:B------:R-:W-:Y:S01]  /*3540*/  @!PT LDS RZ, [RZ] ;  /* 0x00000000fffff984 */ /* 0x000fe20000000800 */
[----:B------:R-:W-:Y:S01]  /*3550*/  @!PT LDS RZ, [RZ] ;  /* 0x00000000fffff984 */ /* 0x000fe20000000800 */
[----:B------:R-:W-:Y:S01]  /*3560*/  @!PT LDS RZ, [RZ] ;  /* 0x00000000fffff984 */ /* 0x000fe20000000800 */
[----:B------:R1:W-:Y:S06]  /*3570*/  MEMBAR.ALL.CTA ;  /* 0x0000000000007992 */ /* 0x0003ec0000008000 */
[----:B-1----:R-:W1:Y:S02]  /*3580*/  FENCE.VIEW.ASYNC.S ;  /* 0x00000000000073c6 */ /* 0x002e640000000000 */
[----:B-1----:R1:W-:Y:S01]  /*3590*/  SYNCS.ARRIVE.TRANS64.RED.A1T0 RZ, [R3+URZ], RZ ;  /* 0x000000ff03ff79a7 */ /* 0x0023e200081004ff */
[----:B------:R1:W3:Y:S01]  /*35a0*/  @P0 SYNCS.PHASECHK.TRANS64.TRYWAIT P2, [UR6], R2 ;  /* 0x00000002ff0005a7 */ /* 0x0002e20008041106 */
[----:B--2---:R-:W-:Y:S01]  /*35b0*/  LOP3.LUT P1, RZ, R6, 0x1, RZ, 0xc0, !PT ;  /* 0x0000000106ff7812 */ /* 0x004fe2000782c0ff */
[----:B------:R-:W2:Y:S02]  /*35c0*/  SYNCS.PHASECHK.TRANS64.TRYWAIT P0, [UR7+0xf0], R0 ;  /* 0x0000f000ff0075a7 */ /* 0x000ea40008001107 */
[----:B-123--:R-:W-:Y:S10]  /*35d0*/  @!P0 BRA `(.L_x_63) ;  /* 0x00000060002c8947 */ /* 0x00eff40003800000 */
.L_x_161:
[----:B------:R-:W-:Y:S01]  /*35e0*/  IADD3 R10, PT, PT, R10, 0x1, RZ ;  /* 0x000000010a0a7810 */ /* 0x000fe20007ffe0ff */
[----:B------:R-:W-:Y:S06]  /*35f0*/  BRA.U !UP3, `(.L_x_64) ;  /* 0x000000010bc07547 */ /* 0x000fec000b800000 */
[----:B------:R-:W-:Y:S01]  /*3600*/  UPLOP3.LUT UP4, UPT, UPT, UPT, UPT, 0x40, 0x4 ;  /* 0x000000000004789c */ /* 0x000fe20003f8e870 */
[----:B------:R-:W-:Y:S01]  /*3610*/  UMOV UR14, UR10 ;  /* 0x0000000a000e7c82 */ /* 0x000fe20008000000 */
[----:B------:R-:W-:Y:S01]  /*3620*/  UMOV UR13, UR4 ;  /* 0x00000004000d7c82 */ /* 0x000fe20008000000 */
[----:B------:R-:W-:-:S08]  /*3630*/  UMOV UR42, UR15 ;  /* 0x0000000f002a7c82 */ /* 0x000fd00008000000 */
.L_x_67:
[----:B------:R-:W-:Y:S02]  /*3640*/  UIADD3 UR14, UPT, UPT, UR14, 0x1, URZ ;  /* 0x000000010e0e7890 */ /* 0x000fe4000fffe0ff */
[----:B--2---:R-:W-:Y:S02]  /*3650*/  ULEA UR6, UR42, UR5, 0x3 ;  /* 0x000000052a067291 */ /* 0x004fe4000f8e18ff */
[----:B------:R-:W-:Y:S01]  /*3660*/  UISETP.NE.AND UP0, UPT, UR14, URZ, UPT ;  /* 0x000000ff0e00728c */ /* 0x000fe2000bf05270 */
[----:B---3--:R-:W-:Y:S10]  /*3670*/  @P2 BRA `(.L_x_65) ;  /* 0x00000000000c2947 */ /* 0x008ff40003800000 */
[----:B-1----:R-:W-:Y:S04]  /*3680*/  SHF.L.U32 R2, R8, 0x1f, RZ ;  /* 0x0000001f08027819 */ /* 0x002fe800000006ff */
[----:B------:R-:W1:Y:S02]  /*3690*/  SYNCS.PHASECHK.TRANS64.TRYWAIT P0, [UR6], R2 ;  /* 0x00000002ff0075a7 */ /* 0x000e640008001106 */
[----:B-1----:R-:W-:Y:S05]  /*36a0*/  @!P0 BRA `(.L_x_66) ;  /* 0x0000006000108947 */ /* 0x002fea0003800000 */
.L_x_65:
[----:B------:R-:W-:Y:S01]  /*36b0*/  UISETP.NE.AND UP1, UPT, UR13, 0x1, UPT ;  /* 0x000000010d00788c */ /* 0x000fe2000bf25270 */
[----:B------:R-:W-:Y:S01]  /*36c0*/  PLOP3.LUT P2, PT, PT, PT, PT, 0x80, 0x8 ;  /* 0x000000000008781c */ /* 0x000fe20003f4f070 */
[----:B------:R-:W-:Y:S02]  /*36d0*/  UIADD3 UR15, UPT, UPT, UR42, 0x1, URZ ;  /* 0x000000012a0f7890 */ /* 0x000fe4000fffe0ff */
[----:B------:R-:W-:Y:S02]  /*36e0*/  ULEA UR28, UR42, UR12, 0xa ;  /* 0x0000000c2a1c7291 */ /* 0x000fe4000f8e50ff */
[----:B------:R-:W-:Y:S01]  /*36f0*/  UISETP.NE.AND UP2, UPT, UR15, 0x6, UPT ;  /* 0x000000060f00788c */ /* 0x000fe2000bf45270 */
[----:B------:R-:W-:Y:S01]  /*3700*/  PLOP3.LUT P0, PT, PT, PT, UP1, 0x80, 0x8 ;  /* 0x000000000008781c */ /* 0x000fe20003f0f018 */
[----:B------:R-:W-:Y:S02]  /*3710*/  UIADD3 UR40, UPT, UPT, UR28, 0x2, URZ ;  /* 0x000000021c287890 */ /* 0x000fe4000fffe0ff */
[----:B------:R-:W-:Y:S02]  /*3720*/  USEL UR27, URZ, 0x1, UP2 ;  /* 0x00000001ff1b7887 */ /* 0x000fe40009000000 */
[----:B------:R-:W-:Y:S02]  /*3730*/  USEL UR15, UR15, URZ, UP2 ;  /* 0x000000ff0f0f7287 */ /* 0x000fe40009000000 */
[----:B------:R-:W-:Y:S02]  /*3740*/  UIADD3 UR36, UPT, UPT, UR28, 0x4, URZ ;  /* 0x000000041c247890 */ /* 0x000fe4000fffe0ff */
[----:B------:R-:W-:Y:S01]  /*3750*/  @UP1 ULEA UR26, UR15, UR5, 0x3 ;  /* 0x000000050f1a1291 */ /* 0x000fe2000f8e18ff */
[----:B------:R-:W-:Y:S01]  /*3760*/  LOP3.LUT R8, R8, UR27, RZ, 0x3c, !PT ;  /* 0x0000001b08087c12 */ /* 0x000fe2000f8e3cff */
[----:B------:R-:W-:Y:S02]  /*3770*/  UIADD3 UR32, UPT, UPT, UR28, 0x6, URZ ;  /* 0x000000061c207890 */ /* 0x000fe4000fffe0ff */
[----:B------:R-:W-:Y:S01]  /*3780*/  UIADD3 UR6, UPT, UPT, UR6, 0x30, URZ ;  /* 0x0000003006067890 */ /* 0x000fe2000fffe0ff */
[----:B-1----:R-:W-:Y:S01]  /*3790*/  @P0 SHF.L.U32 R0, R8, 0x1f, RZ ;  /* 0x0000001f08000819 */ /* 0x002fe200000006ff */
[----:B------:R-:W-:Y:S01]  /*37a0*/  UIADD3 UR13, UPT, UPT, UR13, -0x1, URZ ;  /* 0xffffffff0d0d7890 */ /* 0x000fe2000fffe0ff */
[----:B------:R-:W-:Y:S02]  /*37b0*/  UMOV UR29, 0x40004040 ;  /* 0x40004040001d7882 */ /* 0x000fe40000000000 */
[----:B------:R2:W3:Y:S01]  /*37c0*/  @P0 SYNCS.PHASECHK.TRANS64.TRYWAIT P2, [UR26], R0 ;  /* 0x00000000ff0005a7 */ /* 0x0004e2000804111a */
[----:B------:R-:W-:Y:S01]  /*37d0*/  ULEA UR26, UR42, UR11, 0xa ;  /* 0x0000000b2a1a7291 */ /* 0x000fe2000f8e50ff */
[----:B------:R-:W-:Y:S01]  /*37e0*/  UMOV UR27, 0x40004040 ;  /* 0x40004040001b7882 */ /* 0x000fe20000000000 */
[----:B------:R-:W-:Y:S02]  /*37f0*/  UMOV UR41, 0x40004040 ;  /* 0x4000404000297882 */ /* 0x000fe40000000000 */
[----:B------:R-:W-:Y:S02]  /*3800*/  UIADD3 UR38, UPT, UPT, UR26, 0x80, URZ ;  /* 0x000000801a267890 */ /* 0x000fe4000fffe0ff */
[----:B------:R-:W-:Y:S02]  /*3810*/  UIADD3 UR34, UPT, UPT, UR26, 0x100, URZ ;  /* 0x000001001a227890 */ /* 0x000fe4000fffe0ff */
[----:B------:R-:W-:Y:S01]  /*3820*/  UIADD3 UR30, UPT, UPT, UR26, 0x180, URZ ;  /* 0x000001801a1e7890 */ /* 0x000fe2000fffe0ff */
[----:B------:R2:W-:Y:S01]  /*3830*/  UTCHMMA gdesc[UR26], gdesc[UR28], tmem[UR8], tmem[UR24], idesc[UR25], UP4 ;  /* 0x00ff181c1a0075ea */ /* 0x0005e2000a000008 */
[----:B------:R-:W-:Y:S01]  /*3840*/  UPLOP3.LUT UP4, UPT, UPT, UPT, UPT, 0x80, 0x8 ;  /* 0x000000000008789c */ /* 0x000fe20003f8f070 */
[----:B------:R-:W-:Y:S01]  /*3850*/  UMOV UR39, 0x40004040 ;  /* 0x4000404000277882 */ /* 0x000fe20000000000 */
[----:B------:R-:W-:Y:S01]  /*3860*/  UMOV UR37, 0x40004040 ;  /* 0x4000404000257882 */ /* 0x000fe20000000000 */
[----:B------:R2:W-:Y:S01]  /*3870*/  UTCHMMA gdesc[UR38], gdesc[UR40], tmem[UR8], tmem[UR22], idesc[UR23], UPT ;  /* 0x00ff1628260075ea */ /* 0x0005e2000b800008 */
[----:B------:R-:W-:Y:S01]  /*3880*/  UMOV UR35, 0x40004040 ;  /* 0x4000404000237882 */ /* 0x000fe20000000000 */
[----:B------:R-:W-:Y:S01]  /*3890*/  UMOV UR33, 0x40004040 ;  /* 0x4000404000217882 */ /* 0x000fe20000000000 */
[----:B------:R-:W-:Y:S01]  /*38a0*/  UMOV UR31, 0x40004040 ;  /* 0x40004040001f7882 */ /* 0x000fe20000000000 */
[----:B------:R2:W-:Y:S01]  /*38b0*/  UTCHMMA gdesc[UR34], gdesc[UR36], tmem[UR8], tmem[UR20], idesc[UR21], UPT ;  /* 0x00ff1424220075ea */ /* 0x0005e2000b800008 */
[----:B------:R2:W-:Y:S01]  /*38c0*/  UTCHMMA gdesc[UR30], gdesc[UR32], tmem[UR8], tmem[UR18], idesc[UR19], UPT ;  /* 0x00ff12201e0075ea */ /* 0x0005e2000b800008 */
[----:B------:R2:W-:Y:S01]  /*38d0*/  UTCBAR.MULTICAST [UR6], URZ, UR9 ;  /* 0x000000ff060073e9 */ /* 0x0005e20008000809 */
[----:B------:R-:W-:Y:S01]  /*38e0*/  UMOV UR42, UR15 ;  /* 0x0000000f002a7c82 */ /* 0x000fe20008000000 */
[----:B------:R-:W-:Y:S05]  /*38f0*/  BRA.U UP0, `(.L_x_67) ;  /* 0xfffffffd00507547 */ /* 0x000fea000b83ffff */
.L_x_64:
[----:B------:R-:W-:Y:S01]  /*3900*/  UIADD3 UR16, UPT, UPT, UR16, 0x1, URZ ;  /* 0x0000000110107890 */ /* 0x000fe2000fffe0ff */
[C---:B------:R-:W-:Y:S01]  /*3910*/  ISETP.NE.AND P0, PT, R10.reuse, 0x2, PT ;  /* 0x000000020a00780c */ /* 0x040fe20003f05270 */
[----:B------:R-:W-:Y:S02]  /*3920*/  UIADD3 UR7, UPT, UPT, UR7, 0xd0, URZ ;  /* 0x000000d007077890 */ /* 0x000fe4000fffe0ff */
[----:B------:R-:W-:Y:S01]  /*3930*/  UISETP.NE.AND UP0, UPT, UR16, 0x4, UPT ;  /* 0x000000041000788c */ /* 0x000fe2000bf05270 */
[----:B-12---:R-:W-:Y:S02]  /*3940*/  SEL R0, RZ, 0x1, P0 ;  /* 0x00000001ff007807 */ /* 0x006fe40000000000 */
[----:B------:R-:W-:Y:S01]  /*3950*/  SEL R10, R10, RZ, P0 ;  /* 0x000000ff0a0a7207 */ /* 0x000fe20000000000 */
[----:B------:R-:W-:Y:S01]  /*3960*/  USEL UR6, URZ, 0x1, UP0 ;  /* 0x00000001ff067887 */ /* 0x000fe20008000000 */
[----:B------:R-:W-:Y:S01]  /*3970*/  LOP3.LUT R9, R9, R0, RZ, 0x3c, !PT ;  /* 0x0000000009097212 */ /* 0x000fe200078e3cff */
[----:B------:R-:W-:Y:S01]  /*3980*/  USEL UR16, UR16, URZ, UP0 ;  /* 0x000000ff10107287 */ /* 0x000fe20008000000 */
[----:B------:R1:W-:Y:S03]  /*3990*/  UTCBAR [UR7], URZ ;  /* 0x000000ff070073e9 */ /* 0x0003e600080000ff */
[----:B------:R-:W-:Y:S01]  /*39a0*/  LOP3.LUT R11, R11, UR6, RZ, 0x3c, !PT ;  /* 0x000000060b0b7c12 */ /* 0x000fe2000f8e3cff */
[----:B------:R-:W-:Y:S07]  /*39b0*/  @P1 BRA `(.L_x_68) ;  /* 0xfffffff800a01947 */ /* 0x000fee000383ffff */
[----:B------:R-:W2:Y:S01]  /*39c0*/  S2UR UR4, SR_CgaCtaId ;  /* 0x00000000000479c3 */ /* 0x000ea20000008800 */
[----:B------:R-:W-:Y:S01]  /*39d0*/  ELECT P0, URZ, PT ;  /* 0x0000000000ff782f */ /* 0x000fe20003800000 */
[----:B------:R-:W-:Y:S01]  /*39e0*/  IMAD.MOV.U32 R0, RZ, RZ, 0x1 ;  /* 0x00000001ff007424 */ /* 0x000fe200078e00ff */
[----:B------:R-:W-:Y:S01]  /*39f0*/  UIADD3 UR5, UPT, UPT, UR5, 0xf0, URZ ;  /* 0x000000f005057890 */ /* 0x000fe2000fffe0ff */
[----:B------:R-:W-:Y:S01]  /*3a00*/  SHF.L.U32 R2, R11, 0x1f, RZ ;  /* 0x0000001f0b027819 */ /* 0x000fe200000006ff */
[----:B------:R-:W-:-:S03]  /*3a10*/  UMOV UR6, 0x40 ;  /* 0x0000004000067882 */ /* 0x000fc60000000000 */
[----:B------:R-:W-:Y:S01]  /*3a20*/  UVIRTCOUNT.DEALLOC.SMPOOL 0x80 ;  /* 0x000000800000784c */ /* 0x000fe20000000000 */
[----:B--2---:R-:W-:Y:S02]  /*3a30*/  ULEA UR4, UR4, UR6, 0x18 ;  /* 0x0000000604047291 */ /* 0x004fe4000f8ec0ff */
[----:B------:R-:W-:-:S07]  /*3a40*/  ULEA UR6, UR16, UR5, 0x3 ;  /* 0x0000000510067291 */ /* 0x000fce000f8e18ff */
[----:B------:R2:W-:Y:S02]  /*3a50*/  @P0 STS.U8 [UR4+0x1c], R0 ;  /* 0x00001c00ff000988 */ /* 0x0005e40008000004 */
[----:B------:R-:W4:Y:S02]  /*3a60*/  SYNCS.PHASECHK.TRANS64.TRYWAIT P0, [UR6], R2 ;  /* 0x00000002ff0075a7 */ /* 0x000f240008001106 */
[----:B--2-4-:R-:W-:Y:S05]  /*3a70*/  @!P0 BRA `(.L_x_69) ;  /* 0x0000005c00348947 */ /* 0x014fea0003800000 */
.L_x_164:
[----:B-1----:R-:W-:-:S04]  /*3a80*/  UIADD3 UR7, UPT, UPT, UR16, 0x1, URZ ;  /* 0x0000000110077890 */ /* 0x002fc8000fffe0ff */
[----:B------:R-:W-:-:S04]  /*3a90*/  UISETP.NE.AND UP0, UPT, UR7, 0x4, UPT ;  /* 0x000000040700788c */ /* 0x000fc8000bf05270 */
[----:B------:R-:W-:Y:S02]  /*3aa0*/  USEL UR8, URZ, 0x1, UP0 ;  /* 0x00000001ff087887 */ /* 0x000fe40008000000 */
[----:B------:R-:W-:-:S04]  /*3ab0*/  USEL UR7, UR7, URZ, UP0 ;  /* 0x000000ff07077287 */ /* 0x000fc80008000000 */
[----:B------:R-:W-:Y:S01]  /*3ac0*/  ULEA UR6, UR7, UR5, 0x3 ;  /* 0x0000000507067291 */ /* 0x000fe2000f8e18ff */
[----:B--2---:R-:W-:-:S04]  /*3ad0*/  LOP3.LUT R2, R11, UR8, RZ, 0x3c, !PT ;  /* 0x000000080b027c12 */ /* 0x004fc8000f8e3cff */
[----:B------:R-:W-:-:S04]  /*3ae0*/  SHF.L.U32 R3, R2, 0x1f, RZ ;  /* 0x0000001f02037819 */ /* 0x000fc800000006ff */
[----:B------:R-:W1:Y:S02]  /*3af0*/  SYNCS.PHASECHK.TRANS64.TRYWAIT P0, [UR6], R3 ;  /* 0x00000003ff0075a7 */ /* 0x000e640008001106 */
[----:B-1----:R-:W-:Y:S05]  /*3b00*/  @!P0 BRA `(.L_x_70) ;  /* 0x0000005c00288947 */ /* 0x002fea0003800000 */
.L_x_166:
        /* <DEDUP_REMOVED lines=9> */
.L_x_168:
[----:B------:R-:W-:-:S04]  /*3ba0*/  UIADD3 UR7, UPT, UPT, UR7, 0x1, URZ ;  /* 0x0000000107077890 */ /* 0x000fc8000fffe0ff */
[----:B------:R-:W-:-:S04]  /*3bb0*/  UISETP.NE.AND UP0, UPT, UR7, 0x4, UPT ;  /* 0x000000040700788c */ /* 0x000fc8000bf05270 */
[----:B------:R-:W-:Y:S02]  /*3bc0*/  USEL UR6, URZ, 0x1, UP0 ;  /* 0x00000001ff067887 */ /* 0x000fe40008000000 */
[----:B------:R-:W-:-:S04]  /*3bd0*/  USEL UR7, UR7, URZ, UP0 ;  /* 0x000000ff07077287 */ /* 0x000fc80008000000 */
[----:B------:R-:W-:Y:S01]  /*3be0*/  ULEA UR7, UR7, UR5, 0x3 ;  /* 0x0000000507077291 */ /* 0x000fe2000f8e18ff */
[----:B------:R-:W-:-:S04]  /*3bf0*/  LOP3.LUT R2, R2, UR6, RZ, 0x3c, !PT ;  /* 0x0000000602027c12 */ /* 0x000fc8000f8e3cff */
[----:B------:R-:W-:-:S04]  /*3c00*/  SHF.L.U32 R2, R2, 0x1f, RZ ;  /* 0x0000001f02027819 */ /* 0x000fc800000006ff */
[----:B------:R-:W2:Y:S02]  /*3c10*/  SYNCS.PHASECHK.TRANS64.TRYWAIT P0, [UR7], R2 ;  /* 0x00000002ff0075a7 */ /* 0x000ea40008001107 */
[----:B--2---:R-:W-:Y:S05]  /*3c20*/  @!P0 BRA `(.L_x_72) ;  /* 0x0000005c00108947 */ /* 0x004fea0003800000 */
.L_x_170:
[----:B------:R-:W-:Y:S01]  /*3c30*/  NOP ;  /* 0x0000000000007918 */ /* 0x000fe20000000000 */
[----:B-1----:R-:W1:Y:S01]  /*3c40*/  LDS R0, [UR4+0x14] ;  /* 0x00001404ff007984 */ /* 0x002e620008000800 */
[----:B------:R-:W-:Y:S01]  /*3c50*/  ULOP3.LUT UR6, UR17, 0xffff, URZ, 0xc0, !UPT ;  /* 0x0000ffff11067892 */ /* 0x000fe2000f8ec0ff */
[----:B------:R-:W-:Y:S01]  /*3c60*/  UMOV UR8, 0xffff ;  /* 0x0000ffff00087882 */ /* 0x000fe20000000000 */
[----:B------:R-:W-:Y:S02]  /*3c70*/  UMOV UR5, 0x1 ;  /* 0x0000000100057882 */ /* 0x000fe40000000000 */
[----:B------:R-:W-:-:S04]  /*3c80*/  USHF.R.U32.HI UR6, URZ, 0x5, UR6 ;  /* 0x00000005ff067899 */ /* 0x000fc80008011606 */
[----:B------:R-:W-:Y:S02]  /*3c90*/  USHF.L.U32 UR8, UR8, UR6, URZ ;  /* 0x0000000608087299 */ /* 0x000fe400080006ff */
[----:B------:R-:W-:-:S04]  /*3ca0*/  USHF.L.U32 UR5, UR5, UR6, URZ ;  /* 0x0000000605057299 */ /* 0x000fc800080006ff */
[----:B-1----:R-:W-:-:S04]  /*3cb0*/  LOP3.LUT R0, R0, UR8, RZ, 0xc0, !PT ;  /* 0x0000000800007c12 */ /* 0x002fc8000f8ec0ff */
[----:B------:R-:W-:-:S13]  /*3cc0*/  ISETP.NE.AND P0, PT, R0, UR8, PT ;  /* 0x0000000800007c0c */ /* 0x000fda000bf05270 */
[----:B------:R-:W-:Y:S05]  /*3cd0*/  @P0 BRA `(.L_x_73) ;  /* 0x0000000000580947 */ /* 0x000fea0003800000 */
[----:B------:R-:W1:Y:S02]  /*3ce0*/  LDS R0, [UR4+0x18] ;  /* 0x00001804ff007984 */ /* 0x000e640008000800 */
[----:B-1----:R-:W-:-:S04]  /*3cf0*/  LOP3.LUT R0, R0, UR5, RZ, 0xc0, !PT ;  /* 0x0000000500007c12 */ /* 0x002fc8000f8ec0ff */
[----:B------:R-:W-:-:S13]  /*3d00*/  ISETP.NE.AND P0, PT, R0, UR5, PT ;  /* 0x0000000500007c0c */ /* 0x000fda000bf05270 */
[----:B------:R-:W-:Y:S05]  /*3d10*/  @P0 BRA `(.L_x_74) ;  /* 0x00000000003c0947 */ /* 0x000fea0003800000 */
[----:B------:R-:W1:Y:S01]  /*3d20*/  S2R R2, SR_LANEID ;  /* 0x0000000000027919 */ /* 0x000e620000000000 */
[----:B------:R-:W-:Y:S01]  /*3d30*/  ULOP3.LUT UR8, URZ, UR8, URZ, 0x33, !UPT ;  /* 0x00000008ff087292 */ /* 0x000fe2000f8e33ff */
[----:B------:R-:W-:Y:S02]  /*3d40*/  VOTEU.ANY UR7, UPT, PT ;  /* 0x0000000000077886 */ /* 0x000fe400038e0100 */
[----:B------:R-:W-:-:S03]  /*3d50*/  UFLO.U32 UR7, UR7 ;  /* 0x00000007000772bd */ /* 0x000fc600080e0000 */
[----:B------:R-:W-:-:S04]  /*3d60*/  IMAD.U32 R0, RZ, RZ, UR8 ;  /* 0x00000008ff007e24 */ /* 0x000fc8000f8e00ff */
[----:B------:R2:W4:Y:S02]  /*3d70*/  REDUX UR6, R0 ;  /* 0x00000000000673c4 */ /* 0x0005240000000000 */
[----:B------:R1:W-:Y:S02]  /*3d80*/  UTCATOMSWS.AND URZ, UR8 ;  /* 0x0000000800ff79e3 */ /* 0x0003e40008000000 */
[----:B-1----:R-:W-:Y:S02]  /*3d90*/  ISETP.EQ.U32.AND P0, PT, R2, UR7, PT ;  /* 0x0000000702007c0c */ /* 0x002fe4000bf02070 */
[----:B--2---:R-:W-:Y:S02]  /*3da0*/  LOP3.LUT R0, RZ, UR5, RZ, 0x33, !PT ;  /* 0x00000005ff007c12 */ /* 0x004fe4000f8e33ff */
[----:B----4-:R-:W-:Y:S02]  /*3db0*/  MOV R2, UR6 ;  /* 0x0000000600027c02 */ /* 0x010fe40008000f00 */
[----:B------:R-:W1:Y:S07]  /*3dc0*/  REDUX UR5, R0 ;  /* 0x00000000000573c4 */ /* 0x000e6e0000000000 */
[----:B------:R2:W-:Y:S01]  /*3dd0*/  @P0 ATOMS.AND RZ, [UR4+0x14], R2 ;  /* 0x00001402ffff098c */ /* 0x0005e2000a800004 */
[----:B-1----:R-:W-:-:S05]  /*3de0*/  IMAD.U32 R0, RZ, RZ, UR5 ;  /* 0x00000005ff007e24 */ /* 0x002fca000f8e00ff */
[----:B------:R2:W-:Y:S01]  /*3df0*/  @P0 ATOMS.AND RZ, [UR4+0x18], R0 ;  /* 0x00001800ffff098c */ /* 0x0005e2000a800004 */
[----:B------:R-:W-:Y:S05]  /*3e00*/  BRA `(.L_x_75) ;  /* 0x0000000000147947 */ /* 0x000fea0003800000 */
.L_x_74:
[----:B------:R-:W-:Y:S02]  /*3e10*/  MOV R2, 0x3e30 ;  /* 0x00003e3000027802 */ /* 0x000fe40000000f00 */
[----:B---3-5:R-:W-:Y:S05]  /*3e20*/  CALL.REL.NOINC `($__internal_0_$__cuda_sm10x_tcgen05_guardrail_trap_col_being_dealloced_not_returned_by_alloc) ;  /* 0x0000005c00f87944 */ /* 0x028fea0003c00000 */
[----:B------:R-:W-:Y:S05]  /*3e30*/  BRA `(.L_x_75) ;  /* 0x0000000000087947 */ /* 0x000fea0003800000 */
.L_x_73:
[----:B------:R-:W-:Y:S02]  /*3e40*/  MOV R2, 0x3e60 ;  /* 0x00003e6000027802 */ /* 0x000fe40000000f00 */
[----:B---3-5:R-:W-:Y:S05]  /*3e50*/  CALL.REL.NOINC `($__internal_2_$__cuda_sm10x_tcgen05_guardrail_trap_unallocated_columns_being_dealloced) ;  /* 0x0000006000047944 */ /* 0x028fea0003c00000 */
.L_x_75:
[----:B------:R-:W-:Y:S01]  /*3e60*/  NOP ;  /* 0x0000000000007918 */ /* 0x000fe20000000000 */
[----:B------:R-:W-:Y:S05]  /*3e70*/  EXIT ;  /* 0x000000000000794d */ /* 0x000fea0003800000 */
.L_x_57:
[----:B------:R-:W-:-:S09]  /*3e80*/  UISETP.NE.OR UP4, UPT, UR5, 0x3, !UP4 ;  /* 0x000000030500788c */ /* 0x000fd2000e785670 */
[----:B------:R-:W-:Y:S05]  /*3e90*/  BRA.U UP4, `(.L_x_76) ;  /* 0x0000000d04fc7547 */ /* 0x000fea000b800000 */
[----:B------:R-:W1:Y:S01]  /*3ea0*/  LDC R0, c[0x0][0xb30] ;  /* 0x0002cc00ff007b82 */ /* 0x000e620000000800 */
[----:B------:R-:W-:Y:S01]  /*3eb0*/  UMOV UR4, 0x400 ;  /* 0x0000040000047882 */ /* 0x000fe20000000000 */
[----:B------:R-:W-:Y:S01]  /*3ec0*/  HFMA2 R31, -RZ, RZ, 0, 0 ;  /* 0x00000000ff1f7431 */ /* 0x000fe200000001ff */
[----:B------:R-:W-:Y:S01]  /*3ed0*/  ULEA UR4, UR37, UR4, 0x18 ;  /* 0x0000000425047291 */ /* 0x000fe2000f8ec0ff */
[----:B------:R-:W-:Y:S01]  /*3ee0*/  IMAD.MOV.U32 R33, RZ, RZ, 0x1 ;  /* 0x00000001ff217424 */ /* 0x000fe200078e00ff */
[----:B------:R-:W-:Y:S01]  /*3ef0*/  MOV R29, 0x2000 ;  /* 0x00002000001d7802 */ /* 0x000fe20000000f00 */
[----:B------:R-:W-:Y:S01]  /*3f00*/  IMAD.MOV.U32 R32, RZ, RZ, RZ ;  /* 0x000000ffff207224 */ /* 0x000fe200078e00ff */
[----:B------:R-:W-:Y:S01]  /*3f10*/  UIADD3 UR5, UPT, UPT, UR4, 0x78, URZ ;  /* 0x0000007804057890 */ /* 0x000fe2000fffe0ff */
[----:B------:R-:W2:Y:S01]  /*3f20*/  LDC R28, c[0x0][0x370] ;  /* 0x0000dc00ff1c7b82 */ /* 0x000ea20000000800 */
[----:B------:R-:W-:Y:S02]  /*3f30*/  UPLOP3.LUT UP0, UPT, UPT, UPT, UPT, 0x40, 0x4 ;  /* 0x000000000004789c */ /* 0x000fe40003f0e870 */
[----:B------:R-:W-:-:S02]  /*3f40*/  UIADD3 UR33, UPT, UPT, UR4, 0x60, URZ ;  /* 0x0000006004217890 */ /* 0x000fc4000fffe0ff */
[----:B------:R-:W-:Y:S02]  /*3f50*/  UIADD3 UR25, UPT, UPT, UR4, 0x68, URZ ;  /* 0x0000006804197890 */ /* 0x000fe4000fffe0ff */
[----:B------:R-:W-:Y:S01]  /*3f60*/  UIADD3 UR17, UPT, UPT, UR4, 0x70, URZ ;  /* 0x0000007004117890 */ /* 0x000fe2000fffe0ff */
[----:B------:R-:W3:Y:S01]  /*3f70*/  LDC R3, c[0x0][0xb0c] ;  /* 0x0002c300ff037b82 */ /* 0x000ee20000000800 */
[----:B------:R-:W-:-:S07]  /*3f80*/  UPRMT UR5, UR37, 0x654, UR5 ;  /* 0x0000065425057896 */ /* 0x000fce0008000005 */
[----:B------:R-:W4:Y:S01]  /*3f90*/  LDC R22, c[0x0][0xb20] ;  /* 0x0002c800ff167b82 */ /* 0x000f220000000800 */
[----:B-1----:R-:W-:-:S07]  /*3fa0*/  ISETP.NE.AND P1, PT, R0, 0x1, PT ;  /* 0x000000010000780c */ /* 0x002fce0003f25270 */
[----:B------:R-:W1:Y:S08]  /*3fb0*/  LDC.64 R34, c[0x0][0x348] ;  /* 0x0000d200ff227b82 */ /* 0x000e700000000a00 */
[----:B------:R-:W1:Y:S08]  /*3fc0*/  LDC.64 R14, c[0x0][0x888] ;  /* 0x00022200ff0e7b82 */ /* 0x000e700000000a00 */
[----:B------:R-:W1:Y:S08]  /*3fd0*/  LDC.64 R18, c[0x0][0xb10] ;  /* 0x0002c400ff127b82 */ /* 0x000e700000000a00 */
[----:B------:R-:W1:Y:S08]  /*3fe0*/  LDC.64 R6, c[0x0][0xb18] ;  /* 0x0002c600ff067b82 */ /* 0x000e700000000a00 */
[----:B------:R-:W1:Y:S08]  /*3ff0*/  LDC.64 R4, c[0x0][0xb28] ;  /* 0x0002ca00ff047b82 */ /* 0x000e700000000a00 */
[----:B------:R-:W1:Y:S08]  /*4000*/  LDC.64 R16, c[0x0][0x890] ;  /* 0x00022400ff107b82 */ /* 0x000e700000000a00 */
[----:B--234-:R-:W1:Y:S02]  /*4010*/  LDC R23, c[0x0][0x374] ;  /* 0x0000dd00ff177b82 */ /* 0x01ce640000000800 */
.L_x_87:
[C---:B------:R-:W-:Y:S02]  /*4020*/  LEA R0, R32.reuse, UR4, 0x3 ;  /* 0x0000000420007c11 */ /* 0x040fe4000f8e18ff */
[----:B------:R-:W-:Y:S02]  /*4030*/  SHF.L.U32 R2, R31, 0x1f, RZ ;  /* 0x0000001f1f027819 */ /* 0x000fe400000006ff */
[----:B------:R-:W-:Y:S02]  /*4040*/  LEA R24, R32, UR4, 0x4 ;  /* 0x0000000420187c11 */ /* 0x000fe4000f8e20ff */
[----:B--2---:R-:W2:Y:S02]  /*4050*/  SYNCS.PHASECHK.TRANS64.TRYWAIT P0, [R0+URZ+0xb0], R2 ;  /* 0x0000b002000075a7 */ /* 0x004ea400080011ff */
[----:B--2---:R-:W-:Y:S05]  /*4060*/  @!P0 BRA `(.L_x_77) ;  /* 0x0000005800188947 */ /* 0x004fea0003800000 */
.L_x_171:
[----:B------:R-:W-:Y:S01]  /*4070*/  ISETP.GE.AND P0, PT, R40, 0x1, PT ;  /* 0x000000012800780c */ /* 0x000fe20003f06270 */
[----:B------:R-:W3:Y:S01]  /*4080*/  LDS.128 R24, [R24+0x140] ;  /* 0x0001400018187984 */ /* 0x000ee20000000c00 */
[----:B--2---:R-:W-:Y:S01]  /*4090*/  VIADD R0, R0, 0xc0 ;  /* 0x000000c000007836 */ /* 0x004fe20000000000 */
[----:B------:R-:W-:Y:S01]  /*40a0*/  @!PT LDS RZ, [RZ] ;  /* 0x00000000fffff984 */ /* 0x000fe20000000800 */
[----:B------:R-:W-:Y:S01]  /*40b0*/  @!PT LDS RZ, [RZ] ;  /* 0x00000000fffff984 */ /* 0x000fe20000000800 */
[----:B------:R-:W-:Y:S01]  /*40c0*/  @!PT LDS RZ, [RZ] ;  /* 0x00000000fffff984 */ /* 0x000fe20000000800 */
[----:B------:R-:W-:Y:S01]  /*40d0*/  @!PT LDS RZ, [RZ] ;  /* 0x00000000fffff984 */ /* 0x000fe20000000800 */
[----:B------:R2:W-:Y:S06]  /*40e0*/  MEMBAR.ALL.CTA ;  /* 0x0000000000007992 */ /* 0x0005ec0000008000 */
[----:B--2---:R-:W2:Y:S01]  /*40f0*/  FENCE.VIEW.ASYNC.S ;  /* 0x00000000000073c6 */ /* 0x004ea20000000000 */
[----:B------:R-:W-:Y:S04]  /*4100*/  PRMT R0, RZ, 0x654, R0 ;  /* 0x00000654ff007816 */ /* 0x000fe80000000000 */
[----:B--2---:R2:W-:Y:S01]  /*4110*/  SYNCS.ARRIVE.TRANS64.RED.A1T0 RZ, [R0+URZ], RZ ;  /* 0x000000ff00ff79a7 */ /* 0x0045e200081004ff */
[----:B---3--:R-:W-:Y:S11]  /*4120*/  LOP3.LUT P3, RZ, R26, 0x1, RZ, 0xc0, !PT ;  /* 0x000000011aff7812 */ /* 0x008ff6000786c0ff */
[----:B------:R-:W-:Y:S02]  /*4130*/  @!UPT UIADD3 URZ, UPT, UPT, URZ, URZ, URZ ;  /* 0x000000fffffff290 */ /* 0x000fe4000fffe0ff */
[----:B------:R-:W-:Y:S02]  /*4140*/  @P3 MOV R11, R24 ;  /* 0x00000018000b3202 */ /* 0x000fe40000000f00 */
[----:B------:R-:W-:Y:S01]  /*4150*/  @P3 LOP3.LUT R10, R25, 0xffff, RZ, 0xc0, !PT ;  /* 0x0000ffff190a3812 */ /* 0x000fe200078ec0ff */
[----:B--2---:R-:W-:Y:S06]  /*4160*/  @!P0 BRA `(.L_x_78) ;  /* 0x0000000000a48947 */ /* 0x004fec0003800000 */
[-C--:B-1----:R-:W-:Y:S01]  /*4170*/  IMAD.HI.U32 R0, R23, R7.reuse, RZ ;  /* 0x0000000717007227 */ /* 0x082fe200078e00ff */
[----:B------:R-:W-:Y:S02]  /*4180*/  ISETP.NE.AND P0, PT, R6, 0x1, PT ;  /* 0x000000010600780c */ /* 0x000fe40003f05270 */
[----:B------:R-:W-:Y:S01]  /*4190*/  ISETP.NE.AND P2, PT, R40, 0x1, PT ;  /* 0x000000012800780c */ /* 0x000fe20003f45270 */
[----:B------:R-:W-:Y:S01]  /*41a0*/  IMAD.HI.U32 R9, R28, R18, RZ ;  /* 0x000000121c097227 */ /* 0x000fe200078e00ff */
[----:B------:R-:W-:Y:S02]  /*41b0*/  SHF.R.U32.HI R0, RZ, R22, R0 ;  /* 0x00000016ff007219 */ /* 0x000fe40000011600 */
[----:B------:R-:W-:Y:S01]  /*41c0*/  ISETP.NE.AND P4, PT, R3, 0x1, PT ;  /* 0x000000010300780c */ /* 0x000fe20003f85270 */
[----:B------:R-:W-:Y:S01]  /*41d0*/  IMAD.HI.U32 R13, R10, R7, RZ ;  /* 0x000000070a0d7227 */ /* 0x000fe200078e00ff */
[----:B------:R-:W-:Y:S02]  /*41e0*/  SHF.R.U32.HI R9, RZ, R19, R9 ;  /* 0x00000013ff097219 */ /* 0x000fe40000011609 */
[----:B------:R-:W-:Y:S01]  /*41f0*/  SEL R0, R23, R0, !P0 ;  /* 0x0000000017007207 */ /* 0x000fe20004000000 */
[----:B------:R-:W-:Y:S01]  /*4200*/  IMAD.HI.U32 R12, R11, R18, RZ ;  /* 0x000000120b0c7227 */ /* 0x000fe200078e00ff */
[----:B------:R-:W-:Y:S03]  /*4210*/  SEL R9, R28, R9, !P4 ;  /* 0x000000091c097207 */ /* 0x000fe60006000000 */
[-C--:B------:R-:W-:Y:S01]  /*4220*/  IMAD.HI.U32 R8, R0, R4.reuse, RZ ;  /* 0x0000000400087227 */ /* 0x080fe200078e00ff */
[----:B------:R-:W-:Y:S03]  /*4230*/  SHF.R.U32.HI R12, RZ, R19, R12 ;  /* 0x00000013ff0c7219 */ /* 0x000fe6000001160c */
[----:B------:R-:W-:Y:S01]  /*4240*/  IMAD.HI.U32 R2, R9, R4, RZ ;  /* 0x0000000409027227 */ /* 0x000fe200078e00ff */
[-C--:B------:R-:W-:Y:S02]  /*4250*/  @P2 SHF.R.U32.HI R0, RZ, R5.reuse, R8 ;  /* 0x00000005ff002219 */ /* 0x080fe40000011608 */
[----:B------:R-:W-:Y:S02]  /*4260*/  SHF.R.U32.HI R8, RZ, R22, R13 ;  /* 0x00000016ff087219 */ /* 0x000fe4000001160d */
[----:B------:R-:W-:Y:S01]  /*4270*/  @P2 SHF.R.U32.HI R9, RZ, R5, R2 ;  /* 0x00000005ff092219 */ /* 0x000fe20000011602 */
[----:B------:R-:W-:Y:S01]  /*4280*/  IMAD R0, R40, R0, RZ ;  /* 0x0000000028007224 */ /* 0x000fe200078e02ff */
[----:B------:R-:W-:Y:S02]  /*4290*/  SEL R8, R10, R8, !P0 ;  /* 0x000000080a087207 */ /* 0x000fe40004000000 */
[----:B------:R-:W-:Y:S01]  /*42a0*/  SEL R2, R11, R12, !P4 ;  /* 0x0000000c0b027207 */ /* 0x000fe20006000000 */
[----:B------:R-:W-:Y:S01]  /*42b0*/  IMAD R12, R40, R9, RZ ;  /* 0x00000009280c7224 */ /* 0x000fe200078e02ff */
[C---:B------:R-:W-:Y:S01]  /*42c0*/  ISETP.GE.AND P0, PT, R8.reuse, R0, PT ;  /* 0x000000000800720c */ /* 0x040fe20003f06270 */
[----:B------:R-:W-:Y:S03]  /*42d0*/  IMAD.HI.U32 R0, R8, R4, RZ ;  /* 0x0000000408007227 */ /* 0x000fe600078e00ff */
[----:B------:R-:W-:Y:S02]  /*42e0*/  ISETP.GE.OR P0, PT, R2, R12, P0 ;  /* 0x0000000c0200720c */ /* 0x000fe40000706670 */
[-C--:B------:R-:W-:Y:S04]  /*42f0*/  SHF.R.U32.HI R0, RZ, R5.reuse, R0 ;  /* 0x00000005ff007219 */ /* 0x080fe80000011600 */
[----:B------:R-:W-:Y:S05]  /*4300*/  SEL R13, R8, R0, !P2 ;  /* 0x00000000080d7207 */ /* 0x000fea0005000000 */
[----:B------:R-:W-:Y:S02]  /*4310*/  IMAD.MOV R12, RZ, RZ, -R13 ;  /* 0x000000ffff0c7224 */ /* 0x000fe400078e0a0d */
[----:B------:R-:W-:Y:S04]  /*4320*/  @!P0 IMAD.HI.U32 R0, R2, R4, RZ ;  /* 0x0000000402008227 */ /* 0x000fe800078e00ff */
[----:B------:R-:W-:Y:S01]  /*4330*/  IMAD R12, R40, R12, R8 ;  /* 0x0000000c280c7224 */ /* 0x000fe200078e0208 */
[----:B------:R-:W-:Y:S04]  /*4340*/  @!P0 SHF.R.U32.HI R0, RZ, R5, R0 ;  /* 0x00000005ff008219 */ /* 0x000fe80000011600 */
[----:B------:R-:W-:Y:S04]  /*4350*/  @!P0 SEL R0, R2, R0, !P2 ;  /* 0x0000000002008207 */ /* 0x000fe80005000000 */
[----:B------:R-:W-:Y:S01]  /*4360*/  @!P0 IADD3 R13, PT, PT, R13, -R0, RZ ;  /* 0x800000000d0d8210 */ /* 0x000fe20007ffe0ff */
[----:B------:R-:W-:Y:S01]  /*4370*/  @!P0 IMAD R0, R9, R12, R0 ;  /* 0x0000000c09008224 */ /* 0x000fe200078e0200 */
[----:B------:R-:W-:Y:S01]  /*4380*/  IADD3 R9, PT, PT, -R8, RZ, RZ ;  /* 0x000000ff08097210 */ /* 0x000fe20007ffe1ff */
[--C-:B------:R-:W-:Y:S02]  /*4390*/  IMAD.MOV R12, RZ, RZ, -R2.reuse ;  /* 0x000000ffff0c7224 */ /* 0x100fe400078e0a02 */
[----:B------:R-:W-:Y:S02]  /*43a0*/  @!P0 IMAD R8, R13, R40, R2 ;  /* 0x000000280d088224 */ /* 0x000fe400078e0202 */
[----:B------:R-:W-:Y:S02]  /*43b0*/  @!P0 IMAD.MOV.U32 R2, RZ, RZ, R0 ;  /* 0x000000ffff028224 */ /* 0x000fe400078e0000 */
[----:B------:R-:W-:Y:S02]  /*43c0*/  IMAD R11, R3, R12, R11 ;  /* 0x0000000c030b7224 */ /* 0x000fe400078e020b */
[----:B------:R-:W-:Y:S02]  /*43d0*/  IMAD R10, R6, R9, R10 ;  /* 0x00000009060a7224 */ /* 0x000fe400078e020a */
[----:B------:R-:W-:Y:S02]  /*43e0*/  IMAD R11, R2, R3, R11 ;  /* 0x00000003020b7224 */ /* 0x000fe400078e020b */
[----:B------:R-:W-:Y:S02]  /*43f0*/  IMAD R10, R8, R6, R10 ;  /* 0x00000006080a7224 */ /* 0x000fe400078e020a */
.L_x_78:
[----:B------:R-:W-:Y:S05]  /*4400*/  BRA.U UP0, `(.L_x_79) ;  /* 0x0000000100107547 */ /* 0x000fea000b800000 */
[----:B------:R-:W-:Y:S04]  /*4410*/  MOV R2, UR7 ;  /* 0x0000000700027c02 */ /* 0x000fe80008000f00 */
[----:B------:R-:W-:Y:S04]  /*4420*/  SHF.L.U32 R2, R2, 0x1f, RZ ;  /* 0x0000001f02027819 */ /* 0x000fe800000006ff */
[----:B------:R-:W2:Y:S02]  /*4430*/  SYNCS.PHASECHK.TRANS64.TRYWAIT P0, [UR4+0xa8], R2 ;  /* 0x0000a802ff0075a7 */ /* 0x000ea40008001104 */
[----:B--2---:R-:W-:Y:S05]  /*4440*/  @!P0 BRA `(.L_x_80) ;  /* 0x0000005400348947 */ /* 0x004fea0003800000 */
.L_x_79:
[----:B-1----:R-:W-:Y:S02]  /*4450*/  ISETP.NE.U32.AND P0, PT, R16, RZ, PT ;  /* 0x000000ff1000720c */ /* 0x002fe40003f05070 */
[----:B------:R-:W-:Y:S02]  /*4460*/  R2UR UR35, R21 ;  /* 0x00000000152372ca */ /* 0x000fe400000e0000 */
[----:B------:R-:W-:Y:S02]  /*4470*/  R2UR UR34, R20 ;  /* 0x00000000142272ca */ /* 0x000fe400000e0000 */
[----:B------:R-:W-:Y:S02]  /*4480*/  ISETP.NE.AND.EX P0, PT, R17, RZ, PT, P0 ;  /* 0x000000ff1100720c */ /* 0x000fe40003f05300 */
[----:B------:R-:W-:Y:S02]  /*4490*/  ISETP.NE.U32.AND P2, PT, R16, RZ, PT ;  /* 0x000000ff1000720c */ /* 0x000fe40003f45070 */
[----:B------:R-:W-:Y:S02]  /*44a0*/  SHF.L.U32 R20, R33, 0x1f, RZ ;  /* 0x0000001f21147819 */ /* 0x000fe400000006ff */
[----:B------:R-:W-:Y:S03]  /*44b0*/  ISETP.NE.AND.EX P2, PT, R17, RZ, PT, P2 ;  /* 0x000000ff1100720c */ /* 0x000fe60003f45320 */
[----:B------:R-:W-:Y:S02]  /*44c0*/  USHF.L.U32 UR35, UR35, 0x7, URZ ;  /* 0x0000000723237899 */ /* 0x000fe400080006ff */
[----:B------:R-:W-:Y:S02]  /*44d0*/  USHF.L.U32 UR34, UR34, 0x7, URZ ;  /* 0x0000000722227899 */ /* 0x000fe400080006ff */
[----:B------:R-:W-:Y:S10]  /*44e0*/  @!P0 BRA `(.L_x_81) ;  /* 0x00000000002c8947 */ /* 0x000ff40003800000 */
[----:B------:R-:W-:Y:S01]  /*44f0*/  ISETP.NE.U32.AND P0, PT, R14, RZ, PT ;  /* 0x000000ff0e00720c */ /* 0x000fe20003f05070 */
[----:B------:R-:W-:Y:S03]  /*4500*/  IMAD.MOV.U32 R88, RZ, RZ, 0x1 ;  /* 0x00000001ff587424 */ /* 0x000fe600078e00ff */
[----:B------:R-:W-:Y:S11]  /*4510*/  ISETP.NE.AND.EX P0, PT, R15, RZ, PT, P0 ;  /* 0x000000ff0f00720c */ /* 0x000ff60003f05300 */
[----:B------:R-:W-:Y:S02]  /*4520*/  @!UPT UIADD3 URZ, UPT, UPT, URZ, URZ, URZ ;  /* 0x000000fffffff290 */ /* 0x000fe4000fffe0ff */
[----:B------:R-:W1:Y:S01]  /*4530*/  @P0 LDC.64 R8, c[0x0][0x888] ;  /* 0x00022200ff080b82 */ /* 0x000e620000000a00 */
[----:B--2---:R-:W-:Y:S04]  /*4540*/  @P0 IMAD R0, R16, UR36, RZ ;  /* 0x0000002410000c24 */ /* 0x004fe8000f8e02ff */
[----:B-1----:R-:W-:Y:S04]  /*4550*/  @P0 IMAD.WIDE R8, R0, 0x4, R8 ;  /* 0x0000000400080825 */ /* 0x002fe800078e0208 */
[----:B------:R-:W-:Y:S01]  /*4560*/  HFMA2 R0, -RZ, RZ, 0, 5.9604644775390625e-08 ;  /* 0x00000001ff007431 */ /* 0x000fe200000001ff */
[----:B-----5:R1:W5:Y:S04]  /*4570*/  @P0 LDG.E R49, desc[UR46][R8.64] ;  /* 0x0000002e08310981 */ /* 0x020368000c1e1900 */
[----:B------:R-:W-:Y:S01]  /*4580*/  @!P0 PRMT R88, R0, 0x7610, R88 ;  /* 0x0000761000588816 */ /* 0x000fe20000000058 */
[----:B-1----:R-:W3:Y:S06]  /*4590*/  @!P0 LDC R49, c[0x0][0x880] ;  /* 0x00022000ff318b82 */ /* 0x002eec0000000800 */
.L_x_81:
[----:B---3-5:R-:W-:Y:S01]  /*45a0*/  @!P2 FSETP.EQ.AND P0, PT, R49, RZ, PT ;  /* 0x000000ff3100a20b */ /* 0x028fe20003f02000 */
[----:B------:R-:W-:Y:S01]  /*45b0*/  @!UPT UIADD3 URZ, UPT, UPT, URZ, URZ, URZ ;  /* 0x000000fffffff290 */ /* 0x000fe2000fffe0ff */
[----:B------:R-:W-:Y:S11]  /*45c0*/  @!P2 BRA `(.L_x_82) ;  /* 0x000000000018a947 */ /* 0x000ff60003800000 */
[----:B------:R-:W-:Y:S02]  /*45d0*/  LOP3.LUT P2, RZ, R88, 0xff, RZ, 0xc0, !PT ;  /* 0x000000ff58ff7812 */ /* 0x000fe4000784c0ff */
[----:B------:R-:W-:Y:S04]  /*45e0*/  ISETP.NE.U32.AND P0, PT, R14, RZ, PT ;  /* 0x000000ff0e00720c */ /* 0x000fe80003f05070 */
[----:B------:R-:W-:Y:S04]  /*45f0*/  ISETP.NE.AND.EX P0, PT, R15, RZ, PT, P0 ;  /* 0x000000ff0f00720c */ /* 0x000fe80003f05300 */
[----:B------:R-:W-:Y:S03]  /*4600*/  PLOP3.LUT P0, PT, P0, PT, PT, 0x8, 0x80 ;  /* 0x000000000080781c */ /* 0x000fe6000070e170 */
[----:B------:R-:W-:Y:S11]  /*4610*/  @P2 FSETP.EQ.AND P0, PT, R49, RZ, PT ;  /* 0x000000ff3100220b */ /* 0x000ff60003f02000 */
[----:B------:R-:W-:Y:S02]  /*4620*/  @!UPT UIADD3 URZ, UPT, UPT, URZ, URZ, URZ ;  /* 0x000000fffffff290 */ /* 0x000fe4000fffe0ff */
.L_x_82:
[----:B------:R-:W1:Y:S01]  /*4630*/  SYNCS.PHASECHK.TRANS64.TRYWAIT P2, [UR4+0x80], R20 ;  /* 0x00008014ff0075a7 */ /* 0x000e620008041104 */
[----:B------:R-:W-:Y:S04]  /*4640*/  ELECT P4, URZ, PT ;  /* 0x0000000000ff782f */ /* 0x000fe80003880000 */
[----:B------:R-:W-:Y:S11]  /*4650*/  PLOP3.LUT P4, PT, P0, P4, PT, 0xf2, 0x2f ;  /* 0x00000000002f781c */ /* 0x000ff60000789e72 */
[----:B------:R-:W-:Y:S02]  /*4660*/  @!UPT UIADD3 URZ, UPT, UPT, URZ, URZ, URZ ;  /* 0x000000fffffff290 */ /* 0x000fe4000fffe0ff */
[----:B------:R-:W-:Y:S05]  /*4670*/  @!P4 IADD3 R8, P0, PT, R34, 0x580, RZ ;  /* 0x000005802208c810 */ /* 0x000fea0007f1e0ff */
[----:B--2---:R-:W-:Y:S01]  /*4680*/  @!P4 IMAD.X R2, RZ, RZ, R35, P0 ;  /* 0x000000ffff02c224 */ /* 0x004fe200000e0623 */
[----:B-1----:R-:W-:Y:S07]  /*4690*/  @!P2 BRA `(.L_x_83) ;  /* 0x0000005000b8a947 */ /* 0x002fee0003800000 */
.L_x_174:
[----:B------:R-:W-:Y:S01]  /*46a0*/  @!P4 R2UR UR8, R8 ;  /* 0x000000000808c2ca */ /* 0x000fe200000e0000 */
[----:B------:R-:W-:Y:S01]  /*46b0*/  VOTEU.ALL UP0, P4 ;  /* 0x0000000000ff7886 */ /* 0x000fe20002000000 */
[----:B------:R-:W-:Y:S01]  /*46c0*/  @!P4 R2UR UR6, R2 ;  /* 0x000000000206c2ca */ /* 0x000fe200000e0000 */
[----:B-1----:R-:W-:Y:S01]  /*46d0*/  @!P4 IMAD.MOV.U32 R0, RZ, RZ, 0x2000 ;  /* 0x00002000ff00c424 */ /* 0x002fe200078e00ff */
[----:B------:R-:W-:Y:S02]  /*46e0*/  UMOV UR9, 0x10000000 ;  /* 0x1000000000097882 */ /* 0x000fe40000000000 */
[----:B------:R-:W-:Y:S01]  /*46f0*/  @!UP0 UIADD3 UR32, UPT, UPT, UR4, 0x200, URZ ;  /* 0x0000020004208890 */ /* 0x000fe2000fffe0ff */
[----:B------:R-:W-:Y:S06]  /*4700*/  VOTEU.ALL UP0, P4 ;  /* 0x0000000000ff7886 */ /* 0x000fec0002000000 */
[----:B------:R-:W-:Y:S01]  /*4710*/  IMAD.U32 R8, RZ, RZ, UR8 ;  /* 0x00000008ff087e24 */ /* 0x000fe2000f8e00ff */
[----:B------:R-:W-:Y:S01]  /*4720*/  UMOV UR8, 0x0 ;  /* 0x0000000000087882 */ /* 0x000fe20000000000 */
[----:B------:R-:W-:Y:S01]  /*4730*/  IMAD.U32 R9, RZ, RZ, UR6 ;  /* 0x00000006ff097e24 */ /* 0x000fe2000f8e00ff */
[----:B------:R-:W-:Y:S02]  /*4740*/  UPRMT UR6, UR37, 0x654, UR33 ;  /* 0x0000065425067896 */ /* 0x000fe40008000021 */
[----:B------:R-:W-:Y:S02]  /*4750*/  @!P4 R2UR UR10, R8 ;  /* 0x00000000080ac2ca */ /* 0x000fe400000e0000 */
[----:B------:R-:W-:Y:S02]  /*4760*/  @!P4 R2UR UR11, R9 ;  /* 0x00000000090bc2ca */ /* 0x000fe400000e0000 */
[----:B------:R-:W-:Y:S05]  /*4770*/  @!P4 IADD3 R8, P0, PT, R34, 0x580, RZ ;  /* 0x000005802208c810 */ /* 0x000fea0007f1e0ff */
[----:B------:R-:W-:Y:S06]  /*4780*/  @!P4 IMAD.X R2, RZ, RZ, R35, P0 ;  /* 0x000000ffff02c224 */ /* 0x000fec00000e0623 */
[----:B------:R1:W-:Y:S01]  /*4790*/  @!UP0 UTMALDG.3D [UR32], [UR10], desc[UR8] ;  /* 0x000008200a0085b4 */ /* 0x0003e20008011000 */
[----:B------:R1:W-:Y:S01]  /*47a0*/  @!P4 SYNCS.ARRIVE.TRANS64.RED.A0TR RZ, [UR4+0x60], R0 ;  /* 0x00006000ffffc9a7 */ /* 0x0003e20008300404 */
[----:B------:R-:W-:Y:S01]  /*47b0*/  SYNCS.ARRIVE.TRANS64.RED.A1T0 RZ, [UR6], RZ ;  /* 0x000000ffffff79a7 */ /* 0x000fe20008100406 */
[----:B------:R-:W2:Y:S02]  /*47c0*/  SYNCS.PHASECHK.TRANS64.TRYWAIT P2, [UR4+0x88], R20 ;  /* 0x00008814ff0075a7 */ /* 0x000ea40008041104 */
[----:B-12---:R-:W-:Y:S05]  /*47d0*/  @!P2 BRA `(.L_x_84) ;  /* 0x000000500080a947 */ /* 0x006fea0003800000 */
.L_x_176:
[----:B------:R-:W-:Y:S01]  /*47e0*/  @!P4 R2UR UR8, R8 ;  /* 0x000000000808c2ca */ /* 0x000fe200000e0000 */
[----:B------:R-:W-:Y:S01]  /*47f0*/  VOTEU.ALL UP0, P4 ;  /* 0x0000000000ff7886 */ /* 0x000fe20002000000 */
[----:B------:R-:W-:Y:S01]  /*4800*/  @!P4 R2UR UR6, R2 ;  /* 0x000000000206c2ca */ /* 0x000fe200000e0000 */
[----:B-1----:R-:W-:Y:S01]  /*4810*/  @!P4 IMAD.MOV.U32 R0, RZ, RZ, 0x2000 ;  /* 0x00002000ff00c424 */ /* 0x002fe200078e00ff */
[----:B------:R-:W-:Y:S01]  /*4820*/  UMOV UR9, 0x10000000 ;  /* 0x1000000000097882 */ /* 0x000fe20000000000 */
[----:B------:R-:W-:Y:S01]  /*4830*/  UMOV UR27, UR35 ;  /* 0x00000023001b7c82 */ /* 0x000fe20008000000 */
[----:B------:R-:W-:Y:S02]  /*4840*/  @!UP0 UIADD3 UR26, UPT, UPT, UR34, 0x20, URZ ;  /* 0x00000020221a8890 */ /* 0x000fe4000fffe0ff */
[----:B------:R-:W-:Y:S01]  /*4850*/  @!UP0 UIADD3 UR24, UPT, UPT, UR4, 0x2200, URZ ;  /* 0x0000220004188890 */ /* 0x000fe2000fffe0ff */
[----:B------:R-:W-:Y:S01]  /*4860*/  VOTEU.ALL UP0, P4 ;  /* 0x0000000000ff7886 */ /* 0x000fe20002000000 */
[----:B------:R-:W-:Y:S03]  /*4870*/  UMOV UR28, UR36 ;  /* 0x00000024001c7c82 */ /* 0x000fe60008000000 */
        /* <DEDUP_REMOVED lines=13> */
.L_x_178:
[----:B------:R-:W2:Y:S01]  /*4950*/  LDC.64 R12, c[0x0][0xb18] ;  /* 0x0002c600ff0c7b82 */ /* 0x000ea20000000a00 */
[----:B------:R-:W-:Y:S01]  /*4960*/  @!P4 R2UR UR6, R2 ;  /* 0x000000000206c2ca */ /* 0x000fe200000e0000 */
[----:B------:R-:W-:Y:S01]  /*4970*/  VOTEU.ALL UP0, P4 ;  /* 0x0000000000ff7886 */ /* 0x000fe20002000000 */
[----:B------:R-:W-:Y:S01]  /*4980*/  @!P4 R2UR UR8, R8 ;  /* 0x000000000808c2ca */ /* 0x000fe200000e0000 */
[----:B-1----:R-:W-:Y:S01]  /*4990*/  @!P4 IMAD.MOV.U32 R0, RZ, RZ, 0x2000 ;  /* 0x00002000ff00c424 */ /* 0x002fe200078e00ff */
[----:B------:R-:W-:Y:S03]  /*49a0*/  UMOV UR9, 0x10000000 ;  /* 0x1000000000097882 */ /* 0x000fe60000000000 */
[----:B------:R-:W1:Y:S01]  /*49b0*/  @!P1 LDC R2, c[0x0][0xb0c] ;  /* 0x0002c300ff029b82 */ /* 0x000e620000000800 */
[----:B------:R-:W-:Y:S01]  /*49c0*/  @!UP0 UIADD3 UR18, UPT, UPT, UR34, 0x40, URZ ;  /* 0x0000004022128890 */ /* 0x000fe2000fffe0ff */
[----:B------:R-:W-:Y:S01]  /*49d0*/  @P3 SHF.R.U32.HI R30, RZ, 0x10, R25 ;  /* 0x00000010ff1e3819 */ /* 0x000fe20000011619 */
[----:B------:R-:W-:Y:S01]  /*49e0*/  @!UP0 UIADD3 UR16, UPT, UPT, UR4, 0x4200, URZ ;  /* 0x0000420004108890 */ /* 0x000fe2000fffe0ff */
[----:B------:R-:W-:Y:S01]  /*49f0*/  VIADD R32, R32, 0x1 ;  /* 0x0000000120207836 */ /* 0x000fe20000000000 */
[----:B------:R-:W-:Y:S01]  /*4a00*/  VOTEU.ALL UP0, P4 ;  /* 0x0000000000ff7886 */ /* 0x000fe20002000000 */
[----:B------:R-:W-:Y:S01]  /*4a10*/  UMOV UR19, UR35 ;  /* 0x0000002300137c82 */ /* 0x000fe20008000000 */
[----:B------:R-:W-:Y:S01]  /*4a20*/  UMOV UR20, UR36 ;  /* 0x0000002400147c82 */ /* 0x000fe20008000000 */
[----:B------:R-:W-:Y:S01]  /*4a30*/  IMAD.U32 R9, RZ, RZ, UR6 ;  /* 0x00000006ff097e24 */ /* 0x000fe2000f8e00ff */
[----:B------:R-:W-:Y:S01]  /*4a40*/  UPRMT UR6, UR37, 0x654, UR17 ;  /* 0x0000065425067896 */ /* 0x000fe20008000011 */
[----:B------:R-:W-:Y:S01]  /*4a50*/  IMAD.U32 R8, RZ, RZ, UR8 ;  /* 0x00000008ff087e24 */ /* 0x000fe2000f8e00ff */
[----:B------:R-:W-:Y:S02]  /*4a60*/  UMOV UR8, 0x0 ;  /* 0x0000000000087882 */ /* 0x000fe40000000000 */
[----:B------:R-:W-:Y:S02]  /*4a70*/  @!P4 R2UR UR11, R9 ;  /* 0x00000000090bc2ca */ /* 0x000fe400000e0000 */
[----:B------:R-:W-:Y:S02]  /*4a80*/  @!P4 R2UR UR10, R8 ;  /* 0x00000000080ac2ca */ /* 0x000fe400000e0000 */
[----:B------:R-:W3:Y:S11]  /*4a90*/  LDC.64 R8, c[0x0][0xb10] ;  /* 0x0002c400ff087b82 */ /* 0x000ef60000000a00 */
[----:B------:R4:W-:Y:S01]  /*4aa0*/  @!UP0 UTMALDG.3D [UR16], [UR10], desc[UR8] ;  /* 0x000008100a0085b4 */ /* 0x0009e20008011000 */
[----:B------:R5:W-:Y:S01]  /*4ab0*/  @!P4 SYNCS.ARRIVE.TRANS64.RED.A0TR RZ, [UR4+0x70], R0 ;  /* 0x00007000ffffc9a7 */ /* 0x000be20008300404 */
[C---:B---3--:R-:W-:Y:S01]  /*4ac0*/  @!P1 IMAD.HI.U32 R8, R11.reuse, R8, RZ ;  /* 0x000000080b089227 */ /* 0x048fe200078e00ff */
[----:B--2---:R-:W-:Y:S02]  /*4ad0*/  @!P1 ISETP.NE.AND P0, PT, R12, 0x1, PT ;  /* 0x000000010c00980c */ /* 0x004fe40003f05270 */
[----:B-1----:R-:W-:Y:S01]  /*4ae0*/  @!P1 ISETP.NE.AND P2, PT, R2, 0x1, PT ;  /* 0x000000010200980c */ /* 0x002fe20003f45270 */
[----:B------:R-:W-:Y:S01]  /*4af0*/  SYNCS.ARRIVE.TRANS64.RED.A1T0 RZ, [UR6], RZ ;  /* 0x000000ffffff79a7 */ /* 0x000fe20008100406 */
[C---:B------:R-:W-:Y:S01]  /*4b00*/  @!P1 IMAD.HI.U32 R13, R10.reuse, R13, RZ ;  /* 0x0000000d0a0d9227 */ /* 0x040fe200078e00ff */
[----:B------:R-:W-:Y:S04]  /*4b10*/  @!P1 SHF.R.U32.HI R8, RZ, R9, R8 ;  /* 0x00000009ff089219 */ /* 0x000fe80000011608 */
[----:B------:R-:W-:Y:S01]  /*4b20*/  @!P1 SEL R8, R11, R8, !P2 ;  /* 0x000000080b089207 */ /* 0x000fe20005000000 */
[----:B------:R-:W1:Y:S01]  /*4b30*/  SYNCS.PHASECHK.TRANS64.TRYWAIT P5, [UR4+0x98], R20 ;  /* 0x00009814ff0075a7 */ /* 0x000e6200080a1104 */
[----:B-----5:R-:W2:Y:S02]  /*4b40*/  @!P1 LDC R0, c[0x0][0xb20] ;  /* 0x0002c800ff009b82 */ /* 0x020ea40000000800 */
[----:B--2---:R-:W-:Y:S04]  /*4b50*/  @!P1 SHF.R.U32.HI R0, RZ, R0, R13 ;  /* 0x00000000ff009219 */ /* 0x004fe8000001160d */
[----:B------:R-:W-:Y:S05]  /*4b60*/  @!P1 SEL R9, R10, R0, !P0 ;  /* 0x000000000a099207 */ /* 0x000fea0004000000 */
[----:B------:R-:W-:Y:S02]  /*4b70*/  @!P1 IMAD.IADD R0, R9, 0x1, -R8 ;  /* 0x0000000109009824 */ /* 0x000fe400078e0a08 */
[----:B------:R-:W-:Y:S02]  /*4b80*/  @!P1 IMAD.IADD R8, R8, 0x1, -R9 ;  /* 0x0000000108089824 */ /* 0x000fe400078e0a09 */
[----:B------:R-:W-:Y:S02]  /*4b90*/  @!P1 IMAD R11, R0, R2, R11 ;  /* 0x00000002000b9224 */ /* 0x000fe400078e020b */
[----:B------:R-:W-:Y:S01]  /*4ba0*/  @!P1 IMAD R10, R8, R12, R10 ;  /* 0x0000000c080a9224 */ /* 0x000fe200078e020a */
[----:B-1--4-:R-:W-:Y:S06]  /*4bb0*/  @!P5 BRA `(.L_x_86) ;  /* 0x0000004c00b8d947 */ /* 0x012fec0003800000 */
.L_x_180:
[----:B------:R-:W-:Y:S01]  /*4bc0*/  @!P4 IADD3 R2, P0, PT, R34, 0x580, RZ ;  /* 0x000005802202c810 */ /* 0x000fe20007f1e0ff */
[----:B------:R-:W-:Y:S01]  /*4bd0*/  VOTEU.ALL UP0, P4 ;  /* 0x0000000000ff7886 */ /* 0x000fe20002000000 */
[----:B------:R-:W-:Y:S01]  /*4be0*/  UMOV UR18, 0x0 ;  /* 0x0000000000127882 */ /* 0x000fe20000000000 */
[----:B------:R-:W-:Y:S01]  /*4bf0*/  UMOV UR19, 0x10000000 ;  /* 0x1000000000137882 */ /* 0x000fe20000000000 */
[----:B------:R-:W-:Y:S01]  /*4c00*/  @!P4 R2UR UR8, R2 ;  /* 0x000000000208c2ca */ /* 0x000fe200000e0000 */
[----:B-1----:R-:W-:Y:S01]  /*4c10*/  @!P4 IMAD.X R0, RZ, RZ, R35, P0 ;  /* 0x000000ffff00c224 */ /* 0x002fe200000e0623 */
[----:B------:R-:W-:Y:S01]  /*4c20*/  @!UP0 UIADD3 UR10, UPT, UPT, UR34, 0x60, URZ ;  /* 0x00000060220a8890 */ /* 0x000fe2000fffe0ff */
[----:B------:R-:W-:Y:S01]  /*4c30*/  ISETP.NE.AND P0, PT, R32, 0x2, PT ;  /* 0x000000022000780c */ /* 0x000fe20003f05270 */
[----:B------:R-:W-:Y:S01]  /*4c40*/  @!UP0 UIADD3 UR9, UPT, UPT, UR4, 0x78, URZ ;  /* 0x0000007804098890 */ /* 0x000fe2000fffe0ff */
[----:B------:R-:W-:Y:S01]  /*4c50*/  LOP3.LUT R33, R33, 0x1, RZ, 0x3c, !PT ;  /* 0x0000000121217812 */ /* 0x000fe200078e3cff */
[----:B------:R-:W-:Y:S01]  /*4c60*/  UMOV UR11, UR35 ;  /* 0x00000023000b7c82 */ /* 0x000fe20008000000 */
[----:B------:R-:W-:Y:S01]  /*4c70*/  @!P4 R2UR UR6, R0 ;  /* 0x000000000006c2ca */ /* 0x000fe200000e0000 */
[----:B------:R-:W-:Y:S01]  /*4c80*/  UMOV UR12, UR36 ;  /* 0x00000024000c7c82 */ /* 0x000fe20008000000 */
[----:B------:R-:W-:Y:S01]  /*4c90*/  @P3 R2UR UR36, R30 ;  /* 0x000000001e2432ca */ /* 0x000fe200000e0000 */
[----:B------:R-:W-:Y:S01]  /*4ca0*/  IMAD.IADD R20, R10, 0x1, R86 ;  /* 0x000000010a147824 */ /* 0x000fe200078e0256 */
[----:B------:R-:W-:Y:S01]  /*4cb0*/  SEL R0, RZ, 0x1, P0 ;  /* 0x00000001ff007807 */ /* 0x000fe20000000000 */
[----:B------:R-:W-:Y:S01]  /*4cc0*/  IMAD.IADD R21, R11, 0x1, R87 ;  /* 0x000000010b157824 */ /* 0x000fe200078e0257 */
[----:B------:R-:W-:Y:S01]  /*4cd0*/  SEL R32, R32, RZ, P0 ;  /* 0x000000ff20207207 */ /* 0x000fe20000000000 */
[----:B------:R-:W-:Y:S01]  /*4ce0*/  IMAD.U32 R8, RZ, RZ, UR8 ;  /* 0x00000008ff087e24 */ /* 0x000fe2000f8e00ff */
[----:B------:R-:W-:Y:S01]  /*4cf0*/  @!UP0 UIADD3 UR8, UPT, UPT, UR4, 0x6200, URZ ;  /* 0x0000620004088890 */ /* 0x000fe2000fffe0ff */
[----:B------:R-:W-:Y:S01]  /*4d00*/  LOP3.LUT R31, R31, R0, RZ, 0x3c, !PT ;  /* 0x000000001f1f7212 */ /* 0x000fe200078e3cff */
[----:B------:R-:W-:Y:S02]  /*4d10*/  VOTEU.ALL UP0, P4 ;  /* 0x0000000000ff7886 */ /* 0x000fe40002000000 */
[----:B------:R-:W-:Y:S01]  /*4d20*/  @!P4 R2UR UR14, R8 ;  /* 0x00000000080ec2ca */ /* 0x000fe200000e0000 */
[----:B------:R-:W-:Y:S05]  /*4d30*/  IMAD.U32 R9, RZ, RZ, UR6 ;  /* 0x00000006ff097e24 */ /* 0x000fea000f8e00ff */
[----:B------:R-:W-:Y:S11]  /*4d40*/  @!P4 R2UR UR15, R9 ;  /* 0x00000000090fc2ca */ /* 0x000ff600000e0000 */
[----:B------:R-:W-:Y:S02]  /*4d50*/  @!UPT UIADD3 URZ, UPT, UPT, URZ, URZ, URZ ;  /* 0x000000fffffff290 */ /* 0x000fe4000fffe0ff */
[----:B------:R2:W-:Y:S01]  /*4d60*/  @!UP0 UTMALDG.3D [UR8], [UR14], desc[UR18] ;  /* 0x000012080e0085b4 */ /* 0x0005e20008011000 */
[----:B------:R2:W-:Y:S01]  /*4d70*/  @!P4 SYNCS.ARRIVE.TRANS64.RED.A0TR RZ, [UR4+0x78], R29 ;  /* 0x0000781dffffc9a7 */ /* 0x0005e20008300404 */
[----:B------:R-:W-:Y:S01]  /*4d80*/  UPLOP3.LUT UP0, UPT, UPT, UPT, UPT, 0x80, 0x8 ;  /* 0x000000000008789c */ /* 0x000fe20003f0f070 */
[----:B------:R-:W-:Y:S01]  /*4d90*/  SYNCS.ARRIVE.TRANS64.RED.A1T0 RZ, [UR5], RZ ;  /* 0x000000ffffff79a7 */ /* 0x000fe20008100405 */
[----:B------:R-:W-:Y:S09]  /*4da0*/  @P3 BRA `(.L_x_87) ;  /* 0xfffffff0009c3947 */ /* 0x000ff2000383ffff */
[----:B------:R-:W-:-:S04]  /*4db0*/  SHF.L.U32 R2, R33, 0x1f, RZ ;  /* 0x0000001f21027819 */ /* 0x000fc800000006ff */
[----:B------:R-:W1:Y:S02]  /*4dc0*/  SYNCS.PHASECHK.TRANS64.TRYWAIT P0, [UR4+0x80], R2 ;  /* 0x00008002ff0075a7 */ /* 0x000e640008001104 */
[----:B-1----:R-:W-:Y:S05]  /*4dd0*/  @!P0 BRA `(.L_x_88) ;  /* 0x0000004c00488947 */ /* 0x002fea0003800000 */
.L_x_182:
[----:B------:R-:W3:Y:S02]  /*4de0*/  SYNCS.PHASECHK.TRANS64.TRYWAIT P0, [UR4+0x88], R2 ;  /* 0x00008802ff0075a7 */ /* 0x000ee40008001104 */
[----:B---3--:R-:W-:Y:S05]  /*4df0*/  @!P0 BRA `(.L_x_89) ;  /* 0x0000004c00588947 */ /* 0x008fea0003800000 */
.L_x_184:
[----:B------:R-:W3:Y:S02]  /*4e00*/  SYNCS.PHASECHK.TRANS64.TRYWAIT P0, [UR4+0x90], R2 ;  /* 0x00009002ff0075a7 */ /* 0x000ee40008001104 */
[----:B---3--:R-:W-:Y:S05]  /*4e10*/  @!P0 BRA `(.L_x_90) ;  /* 0x0000004c00688947 */ /* 0x008fea0003800000 */
.L_x_186:
[----:B-1----:R-:W-:-:S07]  /*4e20*/  MOV R0, UR4 ;  /* 0x0000000400007c02 */ /* 0x002fce0008000f00 */
.L_x_91:
[----:B-1----:R-:W-:-:S04]  /*4e30*/  SHF.L.U32 R2, R33, 0x1f, RZ ;  /* 0x0000001f21027819 */ /* 0x002fc800000006ff */
[----:B------:R1:W3:Y:S03]  /*4e40*/  SYNCS.PHASECHK.TRANS64.TRYWAIT P0, [R0+URZ+0x98], R2 ;  /* 0x00009802000075a7 */ /* 0x0002e600080011ff */
[----:B---3--:R-:W-:Y:S05]  /*4e50*/  @!P0 NANOSLEEP.SYNCS 0x989680 ;  /* 0x009896800000895d */ /* 0x008fea0003900000 */
[----:B------:R-:W3:Y:S02]  /*4e60*/  @!P0 SYNCS.PHASECHK.TRANS64 P0, [R0+URZ+0x98], R2 ;  /* 0x00009802000085a7 */ /* 0x000ee400080010ff */
[----:B--23--:R-:W-:Y:S05]  /*4e70*/  @P0 EXIT ;  /* 0x000000000000094d */ /* 0x00cfea0003800000 */
[----:B------:R-:W-:Y:S05]  /*4e80*/  BRA `(.L_x_91) ;  /* 0xfffffffc00e87947 */ /* 0x000fea000383ffff */
.L_x_76:
[----:B------:R-:W-:-:S06]  /*4e90*/  UISETP.GE.AND UP0, UPT, UR5, 0x4, UPT ;  /* 0x000000040500788c */ /* 0x000fcc000bf06270 */
[----:B------:R-:W-:-:S13]  /*4ea0*/  PLOP3.LUT P0, PT, PT, PT, UP0, 0x80, 0x8 ;  /* 0x000000000008781c */ /* 0x000fda0003f0f008 */
[----:B------:R-:W-:Y:S05]  /*4eb0*/  @!P0 EXIT ;  /* 0x000000000000894d */ /* 0x000fea0003800000 */
[----:B------:R-:W-:Y:S01]  /*4ec0*/  BAR.SYNC.DEFER_BLOCKING 0x6, 0xa0 ;  /* 0x0182800000007b1d */ /* 0x000fe20000010000 */
[C---:B------:R-:W-:Y:S01]  /*4ed0*/  IMAD.SHL.U32 R2, R101.reuse, 0x20, RZ ;  /* 0x0000002065027824 */ /* 0x040fe200078e00ff */
[C---:B------:R-:W-:Y:S01]  /*4ee0*/  SHF.L.U32 R46, R101.reuse, 0x10, RZ ;  /* 0x00000010652e7819 */ /* 0x040fe200000006ff */
[C---:B------:R-:W-:Y:S01]  /*4ef0*/  IMAD.SHL.U32 R100, R101.reuse, 0x4, RZ ;  /* 0x0000000465647824 */ /* 0x040fe200078e00ff */
[C---:B------:R-:W-:Y:S01]  /*4f00*/  LOP3.LUT R102, R101.reuse, 0x60, RZ, 0xc0, !PT ;  /* 0x0000006065667812 */ /* 0x040fe200078ec0ff */
[----:B------:R-:W-:Y:S01]  /*4f10*/  HFMA2 R97, -RZ, RZ, 0, 5.9604644775390625e-08 ;  /* 0x00000001ff617431 */ /* 0x000fe200000001ff */
[----:B------:R-:W-:Y:S02]  /*4f20*/  UMOV UR48, 0x400 ;  /* 0x0000040000307882 */ /* 0x000fe40000000000 */
[----:B------:R-:W1:Y:S01]  /*4f30*/  LDC R91, c[0x0][0x370] ;  /* 0x0000dc00ff5b7b82 */ /* 0x000e620000000800 */
[----:B------:R-:W-:Y:S01]  /*4f40*/  ULEA UR48, UR37, UR48, 0x18 ;  /* 0x0000003025307291 */ /* 0x000fe2000f8ec0ff */
[----:B------:R-:W-:Y:S01]  /*4f50*/  LOP3.LUT R3, R2, 0xc0, RZ, 0xc0, !PT ;  /* 0x000000c002037812 */ /* 0x000fe200078ec0ff */
[----:B------:R-:W-:Y:S01]  /*4f60*/  HFMA2 R95, -RZ, RZ, 0, 0 ;  /* 0x00000000ff5f7431 */ /* 0x000fe200000001ff */
[----:B------:R-:W-:Y:S01]  /*4f70*/  LOP3.LUT R99, R101, 0x2, RZ, 0xc0, !PT ;  /* 0x0000000265637812 */ /* 0x000fe200078ec0ff */
[----:B------:R-:W-:Y:S01]  /*4f80*/  UIADD3 UR4, UPT, UPT, UR48, 0x200, URZ ;  /* 0x0000020030047890 */ /* 0x000fe2000fffe0ff */
[----:B------:R-:W-:Y:S01]  /*4f90*/  LOP3.LUT R100, R3, 0x18, R100, 0xf8, !PT ;  /* 0x0000001803647812 */ /* 0x000fe200078ef864 */
[----:B------:R-:W-:Y:S01]  /*4fa0*/  IMAD.MOV.U32 R45, RZ, RZ, RZ ;  /* 0x000000ffff2d7224 */ /* 0x000fe200078e00ff */
[----:B------:R-:W2:Y:S01]  /*4fb0*/  LDC R42, c[0x0][0xb0c] ;  /* 0x0002c300ff2a7b82 */ /* 0x000ea20000000800 */
[----:B------:R-:W-:Y:S01]  /*4fc0*/  LOP3.LUT R46, R46, 0x600000, RZ, 0xc0, !PT ;  /* 0x006000002e2e7812 */ /* 0x000fe200078ec0ff */
[----:B------:R-:W-:Y:S01]  /*4fd0*/  IMAD.MOV.U32 R105, RZ, RZ, RZ ;  /* 0x000000ffff697224 */ /* 0x000fe200078e00ff */
[----:B------:R-:W-:Y:S01]  /*4fe0*/  LOP3.LUT R100, R100, 0xf20, R2, 0xf8, !PT ;  /* 0x00000f2064647812 */ /* 0x000fe200078ef802 */
[----:B------:R-:W-:Y:S01]  /*4ff0*/  IMAD.U32 R93, RZ, RZ, UR4 ;  /* 0x00000004ff5d7e24 */ /* 0x000fe2000f8e00ff */
[----:B------:R-:W-:Y:S01]  /*5000*/  LOP3.LUT R101, R101, 0x4, RZ, 0xc0, !PT ;  /* 0x0000000465657812 */ /* 0x000fe200078ec0ff */
[----:B------:R-:W3:Y:S01]  /*5010*/  LDCU.64 UR52, c[0x0][0x348] ;  /* 0x00006900ff3477ac */ /* 0x000ee20008000a00 */
[----:B------:R-:W-:Y:S01]  /*5020*/  MOV R96, RZ ;  /* 0x000000ff00607202 */ /* 0x000fe20000000f00 */
[----:B------:R-:W4:Y:S01]  /*5030*/  LDC R89, c[0x0][0xb20] ;  /* 0x0002c800ff597b82 */ /* 0x000f220000000800 */
[----:B------:R-:W3:Y:S01]  /*5040*/  LDS R0, [UR48+0x160] ;  /* 0x00016030ff007984 */ /* 0x000ee20008000800 */
[----:B------:R-:W-:Y:S01]  /*5050*/  IMAD R100, R100, 0x2, R93 ;  /* 0x0000000264647824 */ /* 0x000fe200078e025d */
[----:B------:R-:W1:Y:S03]  /*5060*/  LDCU.64 UR38, c[0x0][0x888] ;  /* 0x00011100ff2677ac */ /* 0x000e660008000a00 */
[--C-:B------:R-:W-:Y:S01]  /*5070*/  IMAD R99, R99, -0x10, R100.reuse ;  /* 0xfffffff063637824 */ /* 0x100fe200078e0264 */
[----:B------:R-:W1:Y:S01]  /*5080*/  LDCU.64 UR44, c[0x0][0x890] ;  /* 0x00011200ff2c77ac */ /* 0x000e620008000a00 */
[----:B------:R-:W1:Y:S01]  /*5090*/  LDC R41, c[0x0][0xb30] ;  /* 0x0002cc00ff297b82 */ /* 0x000e620000000800 */
[----:B------:R-:W-:Y:S01]  /*50a0*/  IMAD R98, R101, -0x10, R100 ;  /* 0xfffffff065627824 */ /* 0x000fe200078e0264 */
[----:B------:R-:W-:Y:S01]  /*50b0*/  UMOV UR49, URZ ;  /* 0x000000ff00317c82 */ /* 0x000fe20008000000 */
[----:B------:R-:W-:-:S05]  /*50c0*/  UMOV UR51, URZ ;  /* 0x000000ff00337c82 */ /* 0x000fca0008000000 */
[----:B------:R-:W1:Y:S08]  /*50d0*/  LDC.64 R84, c[0x0][0xb10] ;  /* 0x0002c400ff547b82 */ /* 0x000e700000000a00 */
[----:B------:R-:W1:Y:S08]  /*50e0*/  LDC.64 R38, c[0x0][0xb18] ;  /* 0x0002c600ff267b82 */ /* 0x000e700000000a00 */
[----:B------:R-:W1:Y:S08]  /*50f0*/  LDC.64 R36, c[0x0][0xb28] ;  /* 0x0002ca00ff247b82 */ /* 0x000e700000000a00 */
[----:B------:R-:W1:Y:S01]  /*5100*/  LDC.64 R82, c[0x0][0x8b0] ;  /* 0x00022c00ff527b82 */ /* 0x000e620000000a00 */
[----:B---3--:R-:W-:-:S07]  /*5110*/  IMAD.IADD R46, R0, 0x1, R46 ;  /* 0x00000001002e7824 */ /* 0x008fce00078e022e */
[----:B------:R-:W3:Y:S08]  /*5120*/  LDC.64 R80, c[0x0][0x8a8] ;  /* 0x00022a00ff507b82 */ /* 0x000ef00000000a00 */
[----:B--2-4-:R-:W1:Y:S02]  /*5130*/  LDC R90, c[0x0][0x374] ;  /* 0x0000dd00ff5a7b82 */ /* 0x014e640000000800 */
.L_x_135:
[----:B------:R-:W-:Y:S02]  /*5140*/  LEA R0, R105, UR48, 0x3 ;  /* 0x0000003069007c11 */ /* 0x000fe4000f8e18ff */
[----:B------:R-:W-:Y:S02]  /*5150*/  SHF.L.U32 R2, R95, 0x1f, RZ ;  /* 0x0000001f5f027819 */ /* 0x000fe400000006ff */
[----:B-1----:R-:W-:Y:S02]  /*5160*/  LEA R16, R105, UR48, 0x4 ;  /* 0x0000003069107c11 */ /* 0x002fe4000f8e20ff */
[----:B------:R-:W2:Y:S02]  /*5170*/  SYNCS.PHASECHK.TRANS64.TRYWAIT P0, [R0+URZ+0xb0], R2 ;  /* 0x0000b002000075a7 */ /* 0x000ea400080011ff */
[----:B--23--:R-:W-:Y:S05]  /*5180*/  @!P0 BRA `(.L_x_92) ;  /* 0x0000004800a48947 */ /* 0x00cfea0003800000 */
.L_x_187:
[----:B------:R-:W4:Y:S01]  /*5190*/  LDC.64 R10, c[0x0][0xb10] ;  /* 0x0002c400ff0a7b82 */ /* 0x000f220000000a00 */
[----:B------:R-:W3:Y:S01]  /*51a0*/  LDS.128 R16, [R16+0x140] ;  /* 0x0001400010107984 */ /* 0x000ee20000000c00 */
[----:B-1----:R-:W-:Y:S01]  /*51b0*/  ISETP.NE.AND P1, PT, R41, 0x1, PT ;  /* 0x000000012900780c */ /* 0x002fe20003f25270 */
[----:B--2---:R-:W-:Y:S01]  /*51c0*/  VIADD R0, R0, 0xc0 ;  /* 0x000000c000007836 */ /* 0x004fe20000000000 */
[----:B------:R-:W-:Y:S04]  /*51d0*/  ISETP.GE.AND P0, PT, R40, 0x1, PT ;  /* 0x000000012800780c */ /* 0x000fe80003f06270 */
[----:B------:R-:W1:Y:S01]  /*51e0*/  LDC.64 R8, c[0x0][0xb18] ;  /* 0x0002c600ff087b82 */ /* 0x000e620000000a00 */
[----:B------:R-:W-:Y:S01]  /*51f0*/  PRMT R0, RZ, 0x654, R0 ;  /* 0x00000654ff007816 */ /* 0x000fe20000000000 */
[----:B------:R-:W-:Y:S01]  /*5200*/  @!PT LDS RZ, [RZ] ;  /* 0x00000000fffff984 */ /* 0x000fe20000000800 */
[----:B------:R-:W-:Y:S01]  /*5210*/  @!PT LDS RZ, [RZ] ;  /* 0x00000000fffff984 */ /* 0x000fe20000000800 */
[----:B------:R-:W-:Y:S01]  /*5220*/  @!PT LDS RZ, [RZ] ;  /* 0x00000000fffff984 */ /* 0x000fe20000000800 */
[----:B------:R-:W-:Y:S01]  /*5230*/  @!PT LDS RZ, [RZ] ;  /* 0x00000000fffff984 */ /* 0x000fe20000000800 */
[----:B------:R2:W-:Y:S06]  /*5240*/  MEMBAR.ALL.CTA ;  /* 0x0000000000007992 */ /* 0x0005ec0000008000 */
[----:B--2---:R-:W2:Y:S01]  /*5250*/  FENCE.VIEW.ASYNC.S ;  /* 0x00000000000073c6 */ /* 0x004ea20000000000 */
[----:B------:R-:W1:Y:S08]  /*5260*/  @!P1 LDC R12, c[0x0][0xb20] ;  /* 0x0002c800ff0c9b82 */ /* 0x000e700000000800 */
[----:B------:R-:W1:Y:S01]  /*5270*/  @!P1 LDC R7, c[0x0][0xb0c] ;  /* 0x0002c300ff079b82 */ /* 0x000e620000000800 */
[----:B--2---:R2:W-:Y:S01]  /*5280*/  SYNCS.ARRIVE.TRANS64.RED.A1T0 RZ, [R0+URZ], RZ ;  /* 0x000000ff00ff79a7 */ /* 0x0045e200081004ff */
[----:B---3--:R-:W-:Y:S04]  /*5290*/  LOP3.LUT P4, RZ, R18, 0x1, RZ, 0xc0, !PT ;  /* 0x0000000112ff7812 */ /* 0x008fe8000788c0ff */
[----:B------:R-:W-:Y:S09]  /*52a0*/  P2R R103, PR, RZ, 0x10 ;  /* 0x00000010ff677803 */ /* 0x000ff20000000000 */
[----:B------:R-:W-:Y:S02]  /*52b0*/  @P4 MOV R44, R16 ;  /* 0x00000010002c4202 */ /* 0x000fe40000000f00 */
[----:B------:R-:W-:Y:S01]  /*52c0*/  @P4 LOP3.LUT R43, R17, 0xffff, RZ, 0xc0, !PT ;  /* 0x0000ffff112b4812 */ /* 0x000fe200078ec0ff */
[----:B--2-4-:R-:W-:Y:S06]  /*52d0*/  @!P0 BRA `(.L_x_93) ;  /* 0x0000000000a48947 */ /* 0x014fec0003800000 */
[----:B------:R-:W-:Y:S01]  /*52e0*/  IMAD.HI.U32 R0, R90, R39, RZ ;  /* 0x000000275a007227 */ /* 0x000fe200078e00ff */
[----:B------:R-:W-:Y:S02]  /*52f0*/  ISETP.NE.AND P0, PT, R38, 0x1, PT ;  /* 0x000000012600780c */ /* 0x000fe40003f05270 */
[----:B------:R-:W-:Y:S01]  /*5300*/  ISETP.NE.AND P2, PT, R40, 0x1, PT ;  /* 0x000000012800780c */ /* 0x000fe20003f45270 */
[----:B------:R-:W-:Y:S01]  /*5310*/  IMAD.HI.U32 R4, R91, R84, RZ ;  /* 0x000000545b047227 */ /* 0x000fe200078e00ff */
[----:B------:R-:W-:Y:S02]  /*5320*/  SHF.R.U32.HI R0, RZ, R89, R0 ;  /* 0x00000059ff007219 */ /* 0x000fe40000011600 */
[----:B------:R-:W-:Y:S01]  /*5330*/  ISETP.NE.AND P3, PT, R42, 0x1, PT ;  /* 0x000000012a00780c */ /* 0x000fe20003f65270 */
[----:B------:R-:W-:Y:S01]  /*5340*/  IMAD.HI.U32 R6, R43, R39, RZ ;  /* 0x000000272b067227 */ /* 0x000fe200078e00ff */
[-C--:B------:R-:W-:Y:S02]  /*5350*/  SHF.R.U32.HI R4, RZ, R85.reuse, R4 ;  /* 0x00000055ff047219 */ /* 0x080fe40000011604 */
[----:B------:R-:W-:Y:S01]  /*5360*/  SEL R0, R90, R0, !P0 ;  /* 0x000000005a007207 */ /* 0x000fe20004000000 */
[----:B------:R-:W-:Y:S01]  /*5370*/  IMAD.HI.U32 R5, R44, R84, RZ ;  /* 0x000000542c057227 */ /* 0x000fe200078e00ff */
[----:B------:R-:W-:Y:S03]  /*5380*/  SEL R4, R91, R4, !P3 ;  /* 0x000000045b047207 */ /* 0x000fe60005800000 */
[-C--:B------:R-:W-:Y:S01]  /*5390*/  IMAD.HI.U32 R3, R0, R36.reuse, RZ ;  /* 0x0000002400037227 */ /* 0x080fe200078e00ff */
[----:B------:R-:W-:Y:S03]  /*53a0*/  SHF.R.U32.HI R5, RZ, R85, R5 ;  /* 0x00000055ff057219 */ /* 0x000fe60000011605 */
[----:B------:R-:W-:Y:S01]  /*53b0*/  IMAD.HI.U32 R2, R4, R36, RZ ;  /* 0x0000002404027227 */ /* 0x000fe200078e00ff */
[----:B------:R-:W-:Y:S02]  /*53c0*/  @P2 SHF.R.U32.HI R0, RZ, R37, R3 ;  /* 0x00000025ff002219 */ /* 0x000fe40000011603 */
[----:B------:R-:W-:Y:S02]  /*53d0*/  SHF.R.U32.HI R3, RZ, R89, R6 ;  /* 0x00000059ff037219 */ /* 0x000fe40000011606 */
[----:B------:R-:W-:Y:S01]  /*53e0*/  @P2 SHF.R.U32.HI R4, RZ, R37, R2 ;  /* 0x00000025ff042219 */ /* 0x000fe20000011602 */
[----:B------:R-:W-:Y:S01]  /*53f0*/  IMAD R0, R40, R0, RZ ;  /* 0x0000000028007224 */ /* 0x000fe200078e02ff */
[----:B------:R-:W-:Y:S02]  /*5400*/  SEL R3, R43, R3, !P0 ;  /* 0x000000032b037207 */ /* 0x000fe40004000000 */
[----:B------:R-:W-:Y:S01]  /*5410*/  SEL R2, R44, R5, !P3 ;  /* 0x000000052c027207 */ /* 0x000fe20005800000 */
[----:B------:R-:W-:Y:S01]  /*5420*/  IMAD R5, R40, R4, RZ ;  /* 0x0000000428057224 */ /* 0x000fe200078e02ff */
[C---:B------:R-:W-:Y:S01]  /*5430*/  ISETP.GE.AND P0, PT, R3.reuse, R0, PT ;  /* 0x000000000300720c */ /* 0x040fe20003f06270 */
[C---:B------:R-:W-:Y:S03]  /*5440*/  IMAD.HI.U32 R0, R3.reuse, R36, RZ ;  /* 0x0000002403007227 */ /* 0x040fe600078e00ff */
[C---:B------:R-:W-:Y:S02]  /*5450*/  ISETP.GE.OR P0, PT, R2.reuse, R5, P0 ;  /* 0x000000050200720c */ /* 0x040fe40000706670 */
[----:B------:R-:W-:Y:S04]  /*5460*/  SHF.R.U32.HI R0, RZ, R37, R0 ;  /* 0x00000025ff007219 */ /* 0x000fe80000011600 */
[C---:B------:R-:W-:Y:S05]  /*5470*/  SEL R6, R3.reuse, R0, !P2 ;  /* 0x0000000003067207 */ /* 0x040fea0005000000 */
        /* <DEDUP_REMOVED lines=14> */
[----:B------:R-:W-:Y:S07]  /*5560*/  IMAD R43, R3, R38, R43 ;  /* 0x00000026032b7224 */ /* 0x000fee00078e022b */
.L_x_93:
[----:B-1----:R-:W-:Y:S01]  /*5570*/  @!P1 ISETP.NE.AND P0, PT, R8, 0x1, PT ;  /* 0x000000010800980c */ /* 0x002fe20003f05270 */
[----:B------:R-:W-:Y:S01]  /*5580*/  @!P1 IMAD.HI.U32 R2, R43, R9, RZ ;  /* 0x000000092b029227 */ /* 0x000fe200078e00ff */
[----:B------:R-:W-:Y:S01]  /*5590*/  R2UR UR42, R21 ;  /* 0x00000000152a72ca */ /* 0x000fe200000e0000 */
[----:B------:R-:W-:Y:S01]  /*55a0*/  BSSY.RECONVERGENT B6, `(.L_x_94) ;  /* 0x0000031000067945 */ /* 0x000fe20003800200 */
[----:B------:R-:W-:Y:S01]  /*55b0*/  R2UR UR41, R20 ;  /* 0x00000000142972ca */ /* 0x000fe200000e0000 */
[C---:B------:R-:W-:Y:S01]  /*55c0*/  @!P1 IMAD.HI.U32 R0, R44.reuse, R10, RZ ;  /* 0x0000000a2c009227 */ /* 0x040fe200078e00ff */
[----:B------:R-:W-:Y:S02]  /*55d0*/  @!P1 SHF.R.U32.HI R2, RZ, R12, R2 ;  /* 0x0000000cff029219 */ /* 0x000fe40000011602 */
[----:B------:R-:W-:Y:S01]  /*55e0*/  @!P1 ISETP.NE.AND P2, PT, R7, 0x1, PT ;  /* 0x000000010700980c */ /* 0x000fe20003f45270 */
[----:B------:R-:W-:Y:S01]  /*55f0*/  VIADD R105, R105, 0x1 ;  /* 0x0000000169697836 */ /* 0x000fe20000000000 */
[----:B------:R-:W-:Y:S02]  /*5600*/  @!P1 SEL R2, R43, R2, !P0 ;  /* 0x000000022b029207 */ /* 0x000fe40004000000 */
[----:B------:R-:W-:Y:S02]  /*5610*/  @!P1 SHF.R.U32.HI R0, RZ, R11, R0 ;  /* 0x0000000bff009219 */ /* 0x000fe40000011600 */
[----:B------:R-:W-:Y:S01]  /*5620*/  LOP3.LUT P0, RZ, R93, 0x1b0, RZ, 0xc0, !PT ;  /* 0x000001b05dff7812 */ /* 0x000fe2000780c0ff */
[----:B------:R-:W-:Y:S01]  /*5630*/  USHF.L.U32 UR42, UR42, 0x7, URZ ;  /* 0x000000072a2a7899 */ /* 0x000fe200080006ff */
[----:B------:R-:W-:Y:S01]  /*5640*/  @!P1 SEL R3, R44, R0, !P2 ;  /* 0x000000002c039207 */ /* 0x000fe20005000000 */
[----:B------:R-:W-:Y:S01]  /*5650*/  USHF.L.U32 UR41, UR41, 0x7, URZ ;  /* 0x0000000729297899 */ /* 0x000fe200080006ff */
[----:B------:R-:W-:Y:S03]  /*5660*/  @P4 SHF.R.U32.HI R94, RZ, 0x10, R17 ;  /* 0x00000010ff5e4819 */ /* 0x000fe60000011611 */
[----:B------:R-:W-:Y:S02]  /*5670*/  @!P1 IMAD.IADD R0, R2, 0x1, -R3 ;  /* 0x0000000102009824 */ /* 0x000fe400078e0a03 */
[----:B------:R-:W-:Y:S02]  /*5680*/  @!P1 IMAD.IADD R2, R3, 0x1, -R2 ;  /* 0x0000000103029824 */ /* 0x000fe400078e0a02 */
[----:B------:R-:W-:Y:S02]  /*5690*/  @!P1 IMAD R44, R0, R7, R44 ;  /* 0x00000007002c9224 */ /* 0x000fe400078e022c */
[----:B------:R-:W-:Y:S01]  /*56a0*/  @!P1 IMAD R43, R2, R8, R43 ;  /* 0x00000008022b9224 */ /* 0x000fe200078e022b */
[----:B------:R-:W-:Y:S06]  /*56b0*/  @!P0 BRA `(.L_x_95) ;  /* 0x00000000007c8947 */ /* 0x000fec0003800000 */
[----:B------:R-:W1:Y:S01]  /*56c0*/  LDCU.64 UR8, c[0x4][0x80] ;  /* 0x01001000ff0877ac */ /* 0x000e620008000a00 */
[----:B------:R-:W-:Y:S01]  /*56d0*/  MOV R2, 0x0 ;  /* 0x0000000000027802 */ /* 0x000fe20000000f00 */
[----:B------:R-:W-:Y:S02]  /*56e0*/  HFMA2 R12, -RZ, RZ, 0, 5.9604644775390625e-08 ;  /* 0x00000001ff0c7431 */ /* 0x000fe400000001ff */
[----:B------:R-:W-:Y:S01]  /*56f0*/  IMAD.MOV.U32 R8, RZ, RZ, 0x70 ;  /* 0x00000070ff087424 */ /* 0x000fe200078e00ff */
[----:B------:R2:W3:Y:S01]  /*5700*/  LDC.64 R14, c[0x4][R2] ;  /* 0x01000000020e7b82 */ /* 0x0004e20000000a00 */
[----:B------:R-:W4:Y:S01]  /*5710*/  LDCU.64 UR6, c[0x4][0x88] ;  /* 0x01001100ff0677ac */ /* 0x000f220008000a00 */
[----:B------:R-:W-:Y:S01]  /*5720*/  IMAD.MOV.U32 R13, RZ, RZ, RZ ;  /* 0x000000ffff0d7224 */ /* 0x000fe200078e00ff */
[----:B------:R-:W2:Y:S01]  /*5730*/  LDCU.64 UR4, c[0x4][0x8] ;  /* 0x01000100ff0477ac */ /* 0x000ea20008000a00 */
[----:B-1----:R-:W-:Y:S01]  /*5740*/  MOV R5, UR9 ;  /* 0x0000000900057c02 */ /* 0x002fe20008000f00 */
[----:B------:R-:W-:Y:S01]  /*5750*/  IMAD.U32 R4, RZ, RZ, UR8 ;  /* 0x00000008ff047e24 */ /* 0x000fe2000f8e00ff */
[----:B----4-:R-:W-:Y:S01]  /*5760*/  MOV R7, UR7 ;  /* 0x0000000700077c02 */ /* 0x010fe20008000f00 */
[----:B------:R-:W-:Y:S01]  /*5770*/  IMAD.U32 R6, RZ, RZ, UR6 ;  /* 0x00000006ff067e24 */ /* 0x000fe2000f8e00ff */
[----:B--2---:R-:W-:Y:S01]  /*5780*/  MOV R11, UR5 ;  /* 0x00000005000b7c02 */ /* 0x004fe20008000f00 */
[----:B------:R-:W-:Y:S02]  /*5790*/  IMAD.U32 R10, RZ, RZ, UR4 ;  /* 0x00000004ff0a7e24 */ /* 0x000fe4000f8e00ff */
[----:B------:R-:W-:Y:S07]  /*57a0*/  LEPC R20, `(.L_x_96) ;  /* 0x000000001014794e */ /* 0x000fee0000000000 */
[----:B---3-5:R-:W-:Y:S05]  /*57b0*/  CALL.ABS.NOINC R14 ;  /* 0x000000000e007343 */ /* 0x028fea0003c00000 */
.L_x_96:
[----:B------:R-:W1:Y:S01]  /*57c0*/  LDCU.64 UR8, c[0x4][0x80] ;  /* 0x01001000ff0877ac */ /* 0x000e620008000a00 */
[----:B------:R-:W2:Y:S01]  /*57d0*/  LDC.64 R2, c[0x4][R2] ;  /* 0x0100000002027b82 */ /* 0x000ea20000000a00 */
[----:B------:R-:W-:Y:S02]  /*57e0*/  HFMA2 R12, -RZ, RZ, 0, 5.9604644775390625e-08 ;  /* 0x00000001ff0c7431 */ /* 0x000fe400000001ff */
[----:B------:R-:W-:Y:S02]  /*57f0*/  IMAD.MOV.U32 R8, RZ, RZ, 0x70 ;  /* 0x00000070ff087424 */ /* 0x000fe400078e00ff */
[----:B------:R-:W-:Y:S01]  /*5800*/  IMAD.MOV.U32 R13, RZ, RZ, RZ ;  /* 0x000000ffff0d7224 */ /* 0x000fe200078e00ff */
[----:B------:R-:W3:Y:S01]  /*5810*/  LDCU.64 UR6, c[0x4][0x88] ;  /* 0x01001100ff0677ac */ /* 0x000ee20008000a00 */
[----:B------:R-:W4:Y:S01]  /*5820*/  LDCU.64 UR4, c[0x4][0x8] ;  /* 0x01000100ff0477ac */ /* 0x000f220008000a00 */
[----:B-1----:R-:W-:Y:S02]  /*5830*/  MOV R4, UR8 ;  /* 0x0000000800047c02 */ /* 0x002fe40008000f00 */
[----:B------:R-:W-:Y:S02]  /*5840*/  MOV R5, UR9 ;  /* 0x0000000900057c02 */ /* 0x000fe40008000f00 */
[----:B---3--:R-:W-:Y:S01]  /*5850*/  MOV R7, UR7 ;  /* 0x0000000700077c02 */ /* 0x008fe20008000f00 */
[----:B------:R-:W-:Y:S01]  /*5860*/  IMAD.U32 R6, RZ, RZ, UR6 ;  /* 0x00000006ff067e24 */ /* 0x000fe2000f8e00ff */
[----:B----4-:R-:W-:Y:S01]  /*5870*/  MOV R11, UR5 ;  /* 0x00000005000b7c02 */ /* 0x010fe20008000f00 */
[----:B------:R-:W-:Y:S02]  /*5880*/  IMAD.U32 R10, RZ, RZ, UR4 ;  /* 0x00000004ff0a7e24 */ /* 0x000fe4000f8e00ff */
[----:B------:R-:W-:Y:S07]  /*5890*/  LEPC R20, `(.L_x_95) ;  /* 0x000000001014794e */ /* 0x000fee0000000000 */
[----:B--2---:R-:W-:Y:S05]  /*58a0*/  CALL.ABS.NOINC R2 ;  /* 0x0000000002007343 */ /* 0x004fea0003c00000 */
.L_x_95:
[----:B------:R-:W-:Y:S05]  /*58b0*/  BSYNC.RECONVERGENT B6 ;  /* 0x0000000000067941 */ /* 0x000fea0003800200 */
.L_x_94:
[----:B------:R-:W-:Y:S01]  /*58c0*/  ISETP.NE.U32.AND P4, PT, R82, RZ, PT ;  /* 0x000000ff5200720c */ /* 0x000fe20003f85070 */
[----:B------:R-:W-:Y:S01]  /*58d0*/  UISETP.NE.AND UP2, UPT, UR50, URZ, UPT ;  /* 0x000000ff3200728c */ /* 0x000fe2000bf45270 */
[----:B------:R-:W-:Y:S01]  /*58e0*/  ISETP.NE.U32.AND P2, PT, RZ, UR38, PT ;  /* 0x00000026ff007c0c */ /* 0x000fe2000bf45070 */
[----:B------:R-:W-:Y:S01]  /*58f0*/  UISETP.NE.U32.AND UP1, UPT, UR44, URZ, UPT ;  /* 0x000000ff2c00728c */ /* 0x000fe2000bf25070 */
[----:B------:R-:W-:Y:S01]  /*5900*/  ISETP.NE.AND.EX P4, PT, R83, RZ, PT, P4 ;  /* 0x000000ff5300720c */ /* 0x000fe20003f85340 */
[----:B------:R-:W-:Y:S01]  /*5910*/  UPLOP3.LUT UP0, UPT, UPT, UPT, UPT, 0x40, 0x4 ;  /* 0x000000000004789c */ /* 0x000fe20003f0e870 */
[----:B------:R-:W-:Y:S01]  /*5920*/  ISETP.NE.AND.EX P2, PT, RZ, UR39, PT, P2 ;  /* 0x00000027ff007c0c */ /* 0x000fe2000bf45320 */
[----:B------:R-:W-:Y:S01]  /*5930*/  UISETP.NE.AND.EX UP1, UPT, UR45, URZ, UPT, UP1 ;  /* 0x000000ff2d00728c */ /* 0x000fe2000bf25310 */
[----:B------:R-:W-:Y:S04]  /*5940*/  PLOP3.LUT P1, PT, PT, PT, UP2, 0x80, 0x8 ;  /* 0x000000000008781c */ /* 0x000fe80003f2f028 */
[----:B------:R-:W-:Y:S06]  /*5950*/  @UP2 UPLOP3.LUT UP0, UPT, UPT, UPT, UP1, 0x80, 0x8 ;  /* 0x000000000008289c */ /* 0x000fec0003f0f010 */
[----:B------:R-:W-:Y:S01]  /*5960*/  PLOP3.LUT P0, PT, PT, PT, UP0, 0x80, 0x8 ;  /* 0x000000000008781c */ /* 0x000fe20003f0f008 */
[----:B------:R-:W-:Y:S01]  /*5970*/  @!UPT UIADD3 URZ, UPT, UPT, URZ, URZ, URZ ;  /* 0x000000fffffff290 */ /* 0x000fe2000fffe0ff */
[----:B------:R-:W-:Y:S11]  /*5980*/  BRA.U !UP1, `(.L_x_97) ;  /* 0x0000000109387547 */ /* 0x000ff6000b800000 */
[----:B------:R-:W-:Y:S01]  /*5990*/  UISETP.NE.U32.AND UP0, UPT, UR38, URZ, UPT ;  /* 0x000000ff2600728c */ /* 0x000fe2000bf05070 */
[----:B------:R-:W-:Y:S02]  /*59a0*/  HFMA2 R0, -RZ, RZ, 0, 5.9604644775390625e-08 ;  /* 0x00000001ff007431 */ /* 0x000fe400000001ff */
[----:B------:R-:W-:Y:S01]  /*59b0*/  IMAD.MOV.U32 R88, RZ, RZ, 0x1 ;  /* 0x00000001ff587424 */ /* 0x000fe200078e00ff */
[----:B------:R-:W-:Y:S06]  /*59c0*/  UISETP.NE.AND.EX UP0, UPT, UR39, URZ, UPT, UP0 ;  /* 0x000000ff2700728c */ /* 0x000fec000bf05300 */
[----:B------:R-:W-:Y:S05]  /*59d0*/  PLOP3.LUT P3, PT, PT, PT, UP0, 0x80, 0x8 ;  /* 0x000000000008781c */ /* 0x000fea0003f6f008 */
[----:B------:R-:W1:Y:S01]  /*59e0*/  @UP0 LDCU.64 UR6, c[0x0][0x888] ;  /* 0x00011100ff0607ac */ /* 0x000e620008000a00 */
[----:B------:R-:W-:Y:S07]  /*59f0*/  @UP0 UIMAD UR4, UR36, UR44, URZ ;  /* 0x0000002c240402a4 */ /* 0x000fee000f8e02ff */
[----:B------:R-:W-:Y:S01]  /*5a00*/  @!P3 PRMT R88, R0, 0x7610, R88 ;  /* 0x000076100058b816 */ /* 0x000fe20000000058 */
[----:B-1----:R-:W-:Y:S03]  /*5a10*/  @UP0 UIMAD.WIDE UR6, UR4, 0x4, UR6 ;  /* 0x00000004040608a5 */ /* 0x002fe6000f8e0206 */
[----:B------:R-:W1:Y:S03]  /*5a20*/  @!UP0 LDCU UR4, c[0x0][0x880] ;  /* 0x00011000ff0487ac */ /* 0x000e660008000800 */
[----:B------:R-:W-:Y:S01]  /*5a30*/  IMAD.U32 R2, RZ, RZ, UR6 ;  /* 0x00000006ff027e24 */ /* 0x000fe2000f8e00ff */
[----:B------:R-:W-:Y:S05]  /*5a40*/  MOV R3, UR7 ;  /* 0x0000000700037c02 */ /* 0x000fea0008000f00 */
[----:B-----5:R2:W5:Y:S02]  /*5a50*/  @P3 LDG.E R49, desc[UR46][R2.64] ;  /* 0x0000002e02313981 */ /* 0x020564000c1e1900 */
[----:B-12---:R-:W-:Y:S02]  /*5a60*/  @!P3 IMAD.U32 R49, RZ, RZ, UR4 ;  /* 0x00000004ff31be24 */ /* 0x006fe4000f8e00ff */
.L_x_97:
[----:B------:R-:W-:Y:S05]  /*5a70*/  @!P4 BRA `(.L_x_98) ;  /* 0x000000000020c947 */ /* 0x000fea0003800000 */
[----:B------:R-:W-:Y:S04]  /*5a80*/  ISETP.NE.U32.AND P3, PT, R80, RZ, PT ;  /* 0x000000ff5000720c */ /* 0x000fe80003f65070 */
[----:B------:R-:W-:Y:S11]  /*5a90*/  ISETP.NE.AND.EX P3, PT, R81, RZ, PT, P3 ;  /* 0x000000ff5100720c */ /* 0x000ff60003f65330 */
[----:B------:R-:W-:Y:S02]  /*5aa0*/  @!UPT UIADD3 URZ, UPT, UPT, URZ, URZ, URZ ;  /* 0x000000fffffff290 */ /* 0x000fe4000fffe0ff */
[----:B------:R-:W1:Y:S01]  /*5ab0*/  @P3 LDC.64 R2, c[0x0][0x8a8] ;  /* 0x00022a00ff023b82 */ /* 0x000e620000000a00 */
[----:B------:R-:W-:Y:S04]  /*5ac0*/  @P3 IMAD R0, R82, UR36, RZ ;  /* 0x0000002452003c24 */ /* 0x000fe8000f8e02ff */
[----:B-1----:R-:W-:Y:S05]  /*5ad0*/  @P3 IMAD.WIDE R2, R0, 0x4, R2 ;  /* 0x0000000400023825 */ /* 0x002fea00078e0202 */
[----:B-----5:R1:W5:Y:S02]  /*5ae0*/  @P3 LDG.E R47, desc[UR46][R2.64] ;  /* 0x0000002e022f3981 */ /* 0x020364000c1e1900 */
[----:B-1----:R-:W2:Y:S02]  /*5af0*/  @!P3 LDC R47, c[0x0][0x8a0] ;  /* 0x00022800ff2fbb82 */ /* 0x002ea40000000800 */
.L_x_98:
[----:B-----5:R-:W-:Y:S01]  /*5b00*/  FSETP.NEU.AND P3, PT, R49, RZ, PT ;  /* 0x000000ff3100720b */ /* 0x020fe20003f6d000 */
[----:B------:R-:W-:Y:S01]  /*5b10*/  BSSY B1, `(.L_x_99) ;  /* 0x0000039000017945 */ /* 0x000fe20003800000 */
[----:B------:R-:W-:Y:S01]  /*5b20*/  SEL R3, RZ, 0xffffffff, P2 ;  /* 0xffffffffff037807 */ /* 0x000fe20001000000 */
[----:B------:R-:W-:Y:S01]  /*5b30*/  IMAD.MOV.U32 R66, RZ, RZ, 0x1 ;  /* 0x00000001ff427424 */ /* 0x000fe200078e00ff */
[----:B------:R-:W-:Y:S01]  /*5b40*/  @P1 LOP3.LUT P2, RZ, R88, 0xff, RZ, 0xc0, !PT ;  /* 0x000000ff58ff1812 */ /* 0x000fe2000784c0ff */
[----:B------:R-:W-:Y:S01]  /*5b50*/  IMAD R48, R45, 0x80, R46 ;  /* 0x000000802d307824 */ /* 0x000fe200078e022e */
[----:B------:R-:W-:Y:S01]  /*5b60*/  @P1 SEL R0, RZ, 0xffffffff, P3 ;  /* 0xffffffffff001807 */ /* 0x000fe20001800000 */
[----:B------:R-:W-:Y:S01]  /*5b70*/  IMAD R106, R101, -0x10, R99 ;  /* 0xfffffff0656a7824 */ /* 0x000fe200078e0263 */
[----:B------:R-:W-:Y:S01]  /*5b80*/  LOP3.LUT R97, R97, 0x1, RZ, 0x3c, !PT ;  /* 0x0000000161617812 */ /* 0x000fe200078e3cff */
[----:B------:R-:W-:Y:S01]  /*5b90*/  IMAD.MOV.U32 R65, RZ, RZ, RZ ;  /* 0x000000ffff417224 */ /* 0x000fe200078e00ff */
[----:B------:R-:W-:Y:S02]  /*5ba0*/  @P0 SEL R0, R3, R0, !P2 ;  /* 0x0000000003000207 */ /* 0x000fe40005000000 */
[----:B------:R-:W-:Y:S02]  /*5bb0*/  CS2R R78, SRZ ;  /* 0x00000000004e7805 */ /* 0x000fe4000001ff00 */
[----:B------:R-:W-:Y:S02]  /*5bc0*/  LEA R64, R45, UR48, 0x3 ;  /* 0x000000302d407c11 */ /* 0x000fe4000f8e18ff */
[----:B------:R-:W-:Y:S02]  /*5bd0*/  CS2R R76, SRZ ;  /* 0x00000000004c7805 */ /* 0x000fe4000001ff00 */
[----:B------:R-:W-:Y:S02]  /*5be0*/  @P1 LOP3.LUT R0, R0, 0x1, RZ, 0xc0, !PT ;  /* 0x0000000100001812 */ /* 0x000fe400078ec0ff */
[----:B------:R-:W-:Y:S02]  /*5bf0*/  CS2R R70, SRZ ;  /* 0x0000000000467805 */ /* 0x000fe4000001ff00 */
[----:B------:R-:W-:Y:S02]  /*5c00*/  PLOP3.LUT P2, PT, PT, PT, UP1, 0x80, 0x8 ;  /* 0x000000000008781c */ /* 0x000fe40003f4f018 */
[----:B------:R-:W-:Y:S02]  /*5c10*/  CS2R R68, SRZ ;  /* 0x0000000000447805 */ /* 0x000fe4000001ff00 */
[----:B------:R-:W-:Y:S02]  /*5c20*/  ISETP.NE.U32.OR P5, PT, R0, 0x1, !P1 ;  /* 0x000000010000780c */ /* 0x000fe40004fa5470 */
[----:B------:R-:W-:Y:S02]  /*5c30*/  CS2R R62, SRZ ;  /* 0x00000000003e7805 */ /* 0x000fe4000001ff00 */
[----:B------:R-:W-:Y:S02]  /*5c40*/  LOP3.LUT P4, R104, R88, 0xff, RZ, 0xc0, !PT ;  /* 0x000000ff58687812 */ /* 0x000fe4000788c0ff */
[----:B------:R-:W-:Y:S02]  /*5c50*/  CS2R R60, SRZ ;  /* 0x00000000003c7805 */ /* 0x000fe4000001ff00 */
[----:B------:R-:W-:Y:S02]  /*5c60*/  SEL R2, RZ, 0xffffffff, P3 ;  /* 0xffffffffff027807 */ /* 0x000fe40001800000 */
[----:B------:R-:W-:Y:S02]  /*5c70*/  CS2R R58, SRZ ;  /* 0x00000000003a7805 */ /* 0x000fe4000001ff00 */
[----:B------:R-:W-:Y:S02]  /*5c80*/  P2R R107, PR, RZ, 0x20 ;  /* 0x00000020ff6b7803 */ /* 0x000fe40000000000 */
[----:B------:R-:W-:Y:S02]  /*5c90*/  CS2R R56, SRZ ;  /* 0x0000000000387805 */ /* 0x000fe4000001ff00 */
[----:B------:R-:W-:Y:S02]  /*5ca0*/  @P2 SEL R2, R3, R2, !P4 ;  /* 0x0000000203022207 */ /* 0x000fe40006000000 */
[----:B------:R-:W-:Y:S02]  /*5cb0*/  @P5 SHF.L.U32 R0, R97, 0x1f, RZ ;  /* 0x0000001f61005819 */ /* 0x000fe400000006ff */
[----:B------:R-:W-:Y:S02]  /*5cc0*/  LOP3.LUT R2, R2, 0x1, RZ, 0xc0, !PT ;  /* 0x0000000102027812 */ /* 0x000fe400078ec0ff */
[----:B------:R1:W3:Y:S02]  /*5cd0*/  @P5 SYNCS.PHASECHK.TRANS64.TRYWAIT P1, [UR48+0x60], R0 ;  /* 0x00006000ff0055a7 */ /* 0x0002e40008021130 */
[----:B------:R-:W-:Y:S04]  /*5ce0*/  ISETP.NE.U32.AND P2, PT, R2, 0x1, PT ;  /* 0x000000010200780c */ /* 0x000fe80003f45070 */
[----:B------:R-:W-:Y:S02]  /*5cf0*/  P2R R67, PR, RZ, 0x4 ;  /* 0x00000004ff437803 */ /* 0x000fe40000000000 */
[----:B-1----:R-:W-:Y:S04]  /*5d00*/  SHF.L.U32 R0, R96, 0x1f, RZ ;  /* 0x0000001f60007819 */ /* 0x002fe800000006ff */
[----:B------:R1:W4:Y:S01]  /*5d10*/  SYNCS.PHASECHK.TRANS64.TRYWAIT P0, [R64+URZ+0xd0], R0 ;  /* 0x0000d000400075a7 */ /* 0x00032200080011ff */
[----:B---3--:R-:W-:Y:S01]  /*5d20*/  @P5 SEL R66, RZ, 0x1, !P1 ;  /* 0x00000001ff425807 */ /* 0x008fe20004800000 */
[----:B-1----:R-:W-:Y:S06]  /*5d30*/  @!P5 BRA `(.L_x_100) ;  /* 0x000000000058d947 */ /* 0x002fec0003800000 */
[----:B------:R-:W-:Y:S01]  /*5d40*/  IMAD.MOV.U32 R79, RZ, RZ, RZ ;  /* 0x000000ffff4f7224 */ /* 0x000fe200078e00ff */
[----:B------:R-:W-:Y:S01]  /*5d50*/  ISETP.NE.AND P1, PT, R66, RZ, PT ;  /* 0x000000ff4200720c */ /* 0x000fe20003f25270 */
[----:B------:R-:W-:Y:S01]  /*5d60*/  BSSY B0, `(.L_x_101) ;  /* 0x000000c000007945 */ /* 0x000fe20003800000 */
[----:B------:R-:W-:Y:S02]  /*5d70*/  CS2R R58, SRZ ;  /* 0x00000000003a7805 */ /* 0x000fe4000001ff00 */
[----:B------:R-:W-:Y:S02]  /*5d80*/  CS2R R56, SRZ ;  /* 0x0000000000387805 */ /* 0x000fe4000001ff00 */
[----:B------:R-:W-:Y:S02]  /*5d90*/  CS2R R62, SRZ ;  /* 0x00000000003e7805 */ /* 0x000fe4000001ff00 */
[----:B------:R-:W-:Y:S02]  /*5da0*/  CS2R R60, SRZ ;  /* 0x00000000003c7805 */ /* 0x000fe4000001ff00 */
[----:B------:R-:W-:Y:S02]  /*5db0*/  CS2R R70, SRZ ;  /* 0x0000000000467805 */ /* 0x000fe4000001ff00 */
[----:B------:R-:W-:Y:S02]  /*5dc0*/  CS2R R68, SRZ ;  /* 0x0000000000447805 */ /* 0x000fe4000001ff00 */
[----:B------:R-:W-:Y:S01]  /*5dd0*/  CS2R R76, SRZ ;  /* 0x00000000004c7805 */ /* 0x000fe2000001ff00 */
[----:B------:R-:W-:Y:S06]  /*5de0*/  @P1 BRA `(.L_x_102) ;  /* 0x00000000000c1947 */ /* 0x000fec0003800000 */
[----:B------:R-:W-:Y:S04]  /*5df0*/  SHF.L.U32 R3, R97, 0x1f, RZ ;  /* 0x0000001f61037819 */ /* 0x000fe800000006ff */
[----:B------:R-:W1:Y:S02]  /*5e00*/  SYNCS.PHASECHK.TRANS64.TRYWAIT P1, [UR48+0x60], R3 ;  /* 0x00006003ff0075a7 */ /* 0x000e640008021130 */
[----:B-1----:R-:W-:Y:S05]  /*5e10*/  @!P1 BRA `(.L_x_103) ;  /* 0x0000003c00949947 */ /* 0x002fea0003800000 */
.L_x_102:
[----:B------:R-:W-:Y:S05]  /*5e20*/  BSYNC B0 ;  /* 0x0000000000007941 */ /* 0x000fea0003800000 */
.L_x_101:
[----:B------:R-:W-:Y:S01]  /*5e30*/  ISETP.NE.AND P1, PT, R67, RZ, PT ;  /* 0x000000ff4300720c */ /* 0x000fe20003f25270 */
[----:B------:R-:W-:Y:S11]  /*5e40*/  HFMA2 R65, -RZ, RZ, 0, 5.9604644775390625e-08 ;  /* 0x00000001ff417431 */ /* 0x000ff600000001ff */
[----:B------:R-:W-:Y:S01]  /*5e50*/  @!UPT UIADD3 URZ, UPT, UPT, URZ, URZ, URZ ;  /* 0x000000fffffff290 */ /* 0x000fe2000fffe0ff */
[----:B------:R3:W1:Y:S04]  /*5e60*/  @P1 LDS.128 R56, [R100] ;  /* 0x0000000064381984 */ /* 0x0006680000000c00 */
[----:B------:R3:W1:Y:S04]  /*5e70*/  @P1 LDS.128 R60, [R99+0x10] ;  /* 0x00001000633c1984 */ /* 0x0006680000000c00 */
[----:B------:R3:W1:Y:S04]  /*5e80*/  @P1 LDS.128 R68, [R98+0x20] ;  /* 0x0000200062441984 */ /* 0x0006680000000c00 */
[----:B------:R3:W1:Y:S02]  /*5e90*/  @P1 LDS.128 R76, [R106+0x30] ;  /* 0x000030006a4c1984 */ /* 0x0006640000000c00 */
.L_x_100:
[----:B------:R-:W-:Y:S05]  /*5ea0*/  BSYNC B1 ;  /* 0x0000000000017941 */ /* 0x000fea0003800000 */
.L_x_99:
[----:B-1----:R-:W-:Y:S04]  /*5eb0*/  SHF.R.U32.HI R2, RZ, 0x15, R48 ;  /* 0x00000015ff027819 */ /* 0x002fe80000011630 */
[----:B------:R-:W-:Y:S01]  /*5ec0*/  LOP3.LUT P1, RZ, R2, 0x3, R92, 0x48, !PT ;  /* 0x0000000302ff7812 */ /* 0x000fe2000782485c */
[----:B------:R-:W-:Y:S01]  /*5ed0*/  @!UPT UIADD3 URZ, UPT, UPT, URZ, URZ, URZ ;  /* 0x000000fffffff290 */ /* 0x000fe2000fffe0ff */
[----:B----4-:R-:W-:Y:S11]  /*5ee0*/  @P0 BRA `(.L_x_104) ;  /* 0x0000000000080947 */ /* 0x010ff60003800000 */
[----:B------:R-:W1:Y:S02]  /*5ef0*/  SYNCS.PHASECHK.TRANS64.TRYWAIT P0, [R64+URZ+0xd0], R0 ;  /* 0x0000d000400075a7 */ /* 0x000e6400080011ff */
[----:B-1----:R-:W-:Y:S05]  /*5f00*/  @!P0 BRA `(.L_x_105) ;  /* 0x0000003c00708947 */ /* 0x002fea0003800000 */
.L_x_104:
[----:B------:R-:W-:Y:S05]  /*5f10*/  @!P1 BRA `(.L_x_106) ;  /* 0x0000000000409947 */ /* 0x000fea0003800000 */
[----:B------:R-:W4:Y:S01]  /*5f20*/  LDCU.64 UR8, c[0x4][0x70] ;  /* 0x01000e00ff0877ac */ /* 0x000f220008000a00 */
[----:B------:R-:W-:Y:S01]  /*5f30*/  MOV R3, 0x0 ;  /* 0x0000000000037802 */ /* 0x000fe20000000f00 */
[----:B------:R-:W-:Y:S02]  /*5f40*/  HFMA2 R12, -RZ, RZ, 0, 5.9604644775390625e-08 ;  /* 0x00000001ff0c7431 */ /* 0x000fe400000001ff */
[----:B------:R-:W-:Y:S02]  /*5f50*/  IMAD.MOV.U32 R8, RZ, RZ, 0x192 ;  /* 0x00000192ff087424 */ /* 0x000fe400078e00ff */
[----:B------:R-:W-:Y:S01]  /*5f60*/  IMAD.MOV.U32 R13, RZ, RZ, RZ ;  /* 0x000000ffff0d7224 */ /* 0x000fe200078e00ff */
[----:B------:R-:W5:Y:S01]  /*5f70*/  LDCU.64 UR6, c[0x4][0x78] ;  /* 0x01000f00ff0677ac */ /* 0x000f620008000a00 */
[----:B------:R-:W1:Y:S01]  /*5f80*/  LDC.64 R2, c[0x4][R3] ;  /* 0x0100000003027b82 */ /* 0x000e620000000a00 */
[----:B------:R-:W2:Y:S01]  /*5f90*/  LDCU.64 UR4, c[0x4][0x10] ;  /* 0x01000200ff0477ac */ /* 0x000ea20008000a00 */
[----:B----4-:R-:W-:Y:S01]  /*5fa0*/  MOV R5, UR9 ;  /* 0x0000000900057c02 */ /* 0x010fe20008000f00 */
[----:B------:R-:W-:Y:S01]  /*5fb0*/  IMAD.U32 R4, RZ, RZ, UR8 ;  /* 0x00000008ff047e24 */ /* 0x000fe2000f8e00ff */
[----:B-----5:R-:W-:Y:S01]  /*5fc0*/  MOV R7, UR7 ;  /* 0x0000000700077c02 */ /* 0x020fe20008000f00 */
[----:B------:R-:W-:Y:S01]  /*5fd0*/  IMAD.U32 R6, RZ, RZ, UR6 ;  /* 0x00000006ff067e24 */ /* 0x000fe2000f8e00ff */
[----:B--2---:R-:W-:Y:S01]  /*5fe0*/  MOV R11, UR5 ;  /* 0x00000005000b7c02 */ /* 0x004fe20008000f00 */
[----:B------:R-:W-:Y:S02]  /*5ff0*/  IMAD.U32 R10, RZ, RZ, UR4 ;  /* 0x00000004ff0a7e24 */ /* 0x000fe4000f8e00ff */
[----:B------:R-:W-:Y:S07]  /*6000*/  LEPC R20, `(.L_x_106) ;  /* 0x000000001014794e */ /* 0x000fee0000000000 */
[----:B-1-3--:R-:W-:Y:S05]  /*6010*/  CALL.ABS.NOINC R2 ;  /* 0x0000000002007343 */ /* 0x00afea0003c00000 */
.L_x_106:
[----:B------:R-:W-:Y:S05]  /*6020*/  WARPSYNC.ALL ;  /* 0x0000000000007948 */ /* 0x000fea0003800000 */
[----:B------:R-:W-:Y:S01]  /*6030*/  R2UR UR4, R48 ;  /* 0x00000000300472ca */ /* 0x000fe200000e0000 */
[--C-:B------:R-:W-:Y:S01]  /*6040*/  HADD2.F32 R50, -RZ, R56.reuse.H0_H0 ;  /* 0x20000038ff327230 */ /* 0x100fe20000004100 */
[----:B------:R-:W-:Y:S01]  /*6050*/  ISETP.NE.AND P0, PT, R102, RZ, PT ;  /* 0x000000ff6600720c */ /* 0x000fe20003f05270 */
[----:B------:R-:W-:Y:S01]  /*6060*/  HADD2.F32 R51, -RZ, R56.H1_H1 ;  /* 0x30000038ff337230 */ /* 0x000fe20000004100 */
[----:B------:R-:W-:Y:S01]  /*6070*/  BSSY.RECONVERGENT B0, `(.L_x_107) ;  /* 0x0000086000007945 */ /* 0x000fe20003800200 */
[--C-:B------:R-:W-:Y:S08]  /*6080*/  HADD2.F32 R52, -RZ, R57.reuse.H0_H0 ;  /* 0x20000039ff347230 */ /* 0x100ff00000004100 */
[----:B------:R-:W1:Y:S02]  /*6090*/  LDTM.x32 R4, tmem[UR4] ;  /* 0x00000004000479ee */ /* 0x000e6400082c0000 */
[C---:B-12---:R-:W-:Y:S01]  /*60a0*/  FMUL R0, R47.reuse, R4 ;  /* 0x000000042f007220 */ /* 0x046fe20000400000 */
[C---:B------:R-:W-:Y:S01]  /*60b0*/  FMUL R2, R47.reuse, R5 ;  /* 0x000000052f027220 */ /* 0x040fe20000400000 */
[C---:B------:R-:W-:Y:S01]  /*60c0*/  FMUL R4, R47.reuse, R8 ;  /* 0x000000082f047220 */ /* 0x040fe20000400000 */
[----:B------:R-:W-:Y:S01]  /*60d0*/  FMUL R3, R47, R6 ;  /* 0x000000062f037220 */ /* 0x000fe20000400000 */
[C---:B------:R-:W-:Y:S01]  /*60e0*/  FFMA R0, R49.reuse, R50, R0 ;  /* 0x0000003231007223 */ /* 0x040fe20000000000 */
[----:B------:R-:W-:Y:S01]  /*60f0*/  FFMA R2, R49, R51, R2 ;  /* 0x0000003331027223 */ /* 0x000fe20000000002 */
[C---:B------:R-:W-:Y:S01]  /*6100*/  FMUL R5, R47.reuse, R9 ;  /* 0x000000092f057220 */ /* 0x040fe20000400000 */
        /* <DEDUP_REMOVED lines=16> */
[----:B------:R-:W-:Y:S02]  /*6210*/  HADD2.F32 R32, -RZ, R57.H1_H1 ;  /* 0x30000039ff207230 */ /* 0x000fe40000004100 */
[C---:B------:R-:W-:Y:S01]  /*6220*/  FMUL R26, R47.reuse, R30 ;  /* 0x0000001e2f1a7220 */ /* 0x040fe20000400000 */
[----:B------:R-:W-:Y:S01]  /*6230*/  FMUL R29, R47, R33 ;  /* 0x000000212f1d7220 */ /* 0x000fe20000400000 */
[--C-:B------:R-:W-:Y:S02]  /*6240*/  HADD2.F32 R33, -RZ, R58.reuse.H0_H0 ;  /* 0x2000003aff217230 */ /* 0x100fe40000004100 */
[----:B------:R-:W-:Y:S01]  /*6250*/  FFMA R3, R49, R52, R3 ;  /* 0x0000003431037223 */ /* 0x000fe20000000003 */
[C---:B------:R-:W-:Y:S01]  /*6260*/  FMUL R7, R47.reuse, R7 ;  /* 0x000000072f077220 */ /* 0x040fe20000400000 */
[----:B------:R-:W-:Y:S01]  /*6270*/  FMUL R30, R47, R34 ;  /* 0x000000222f1e7220 */ /* 0x000fe20000400000 */
[----:B------:R-:W-:Y:S01]  /*6280*/  HADD2.F32 R34, -RZ, R58.H1_H1 ;  /* 0x3000003aff227230 */ /* 0x000fe20000004100 */
[----:B------:R-:W-:Y:S01]  /*6290*/  F2FP.F16.F32.PACK_AB R52, R2, R0 ;  /* 0x000000000234723e */ /* 0x000fe200000000ff */
[--C-:B------:R-:W-:Y:S02]  /*62a0*/  HADD2.F32 R0, -RZ, R59.reuse.H0_H0 ;  /* 0x2000003bff007230 */ /* 0x100fe40000004100 */
[C---:B------:R-:W-:Y:S01]  /*62b0*/  FFMA R7, R49.reuse, R32, R7 ;  /* 0x0000002031077223 */ /* 0x040fe20000000007 */
[----:B------:R-:W-:Y:S02]  /*62c0*/  HADD2.F32 R2, -RZ, R59.H1_H1 ;  /* 0x3000003bff027230 */ /* 0x000fe40000004100 */
[C---:B------:R-:W-:Y:S01]  /*62d0*/  FFMA R4, R49.reuse, R33, R4 ;  /* 0x0000002131047223 */ /* 0x040fe20000000004 */
[C---:B------:R-:W-:Y:S01]  /*62e0*/  FFMA R5, R49.reuse, R34, R5 ;  /* 0x0000002231057223 */ /* 0x040fe20000000005 */
[----:B------:R-:W-:Y:S01]  /*62f0*/  FFMA R6, R49, R0, R6 ;  /* 0x0000000031067223 */ /* 0x000fe20000000006 */
[--C-:B------:R-:W-:Y:S02]  /*6300*/  HADD2.F32 R0, -RZ, R60.reuse.H0_H0 ;  /* 0x2000003cff007230 */ /* 0x100fe40000004100 */
[----:B------:R-:W-:Y:S01]  /*6310*/  FMUL R11, R47, R11 ;  /* 0x0000000b2f0b7220 */ /* 0x000fe20000400000 */
[----:B------:R-:W-:Y:S01]  /*6320*/  F2FP.F16.F32.PACK_AB R53, R7, R3 ;  /* 0x000000030735723e */ /* 0x000fe200000000ff */
[--C-:B------:R-:W-:Y:S02]  /*6330*/  HADD2.F32 R3, -RZ, R61.reuse.H0_H0 ;  /* 0x2000003dff037230 */ /* 0x100fe40000004100 */
[----:B------:R-:W-:Y:S01]  /*6340*/  FMUL R15, R47, R15 ;  /* 0x0000000f2f0f7220 */ /* 0x000fe20000400000 */
[C---:B------:R-:W-:Y:S01]  /*6350*/  FFMA R11, R49.reuse, R2, R11 ;  /* 0x00000002310b7223 */ /* 0x040fe2000000000b */
[----:B------:R-:W-:Y:S02]  /*6360*/  HADD2.F32 R2, -RZ, R60.H1_H1 ;  /* 0x3000003cff027230 */ /* 0x000fe40000004100 */
[----:B------:R-:W-:Y:S01]  /*6370*/  FFMA R8, R49, R0, R8 ;  /* 0x0000000031087223 */ /* 0x000fe20000000008 */
[----:B------:R-:W-:Y:S02]  /*6380*/  HADD2.F32 R0, -RZ, R61.H1_H1 ;  /* 0x3000003dff007230 */ /* 0x000fe40000004100 */
[C---:B------:R-:W-:Y:S01]  /*6390*/  FMUL R19, R47.reuse, R19 ;  /* 0x000000132f137220 */ /* 0x040fe20000400000 */
[----:B------:R-:W-:Y:S01]  /*63a0*/  FMUL R23, R47, R23 ;  /* 0x000000172f177220 */ /* 0x000fe20000400000 */
[C---:B------:R-:W-:Y:S01]  /*63b0*/  FFMA R9, R49.reuse, R2, R9 ;  /* 0x0000000231097223 */ /* 0x040fe20000000009 */
[C---:B------:R-:W-:Y:S01]  /*63c0*/  FFMA R10, R49.reuse, R3, R10 ;  /* 0x00000003310a7223 */ /* 0x040fe2000000000a */
[----:B------:R-:W-:Y:S01]  /*63d0*/  FFMA R15, R49, R0, R15 ;  /* 0x00000000310f7223 */ /* 0x000fe2000000000f */
[--C-:B------:R-:W-:Y:S02]  /*63e0*/  HADD2.F32 R2, -RZ, R62.reuse.H0_H0 ;  /* 0x2000003eff027230 */ /* 0x100fe40000004100 */
[----:B------:R-:W-:Y:S01]  /*63f0*/  FMUL R27, R47, R27 ;  /* 0x0000001b2f1b7220 */ /* 0x000fe20000400000 */
[----:B------:R-:W-:Y:S01]  /*6400*/  HADD2.F32 R0, -RZ, R62.H1_H1 ;  /* 0x3000003eff007230 */ /* 0x000fe20000004100 */
[----:B------:R-:W-:Y:S01]  /*6410*/  F2FP.F16.F32.PACK_AB R54, R5, R4 ;  /* 0x000000040536723e */ /* 0x000fe200000000ff */
[--C-:B------:R-:W-:Y:S02]  /*6420*/  HADD2.F32 R3, -RZ, R63.reuse.H0_H0 ;  /* 0x2000003fff037230 */ /* 0x100fe40000004100 */
[C---:B------:R-:W-:Y:S01]  /*6430*/  FFMA R12, R49.reuse, R2, R12 ;  /* 0x00000002310c7223 */ /* 0x040fe2000000000c */
[--C-:B------:R-:W-:Y:S02]  /*6440*/  HADD2.F32 R2, -RZ, R68.reuse.H0_H0 ;  /* 0x20000044ff027230 */ /* 0x100fe40000004100 */
[C---:B------:R-:W-:Y:S01]  /*6450*/  FFMA R13, R49.reuse, R0, R13 ;  /* 0x00000000310d7223 */ /* 0x040fe2000000000d */
[----:B------:R-:W-:Y:S02]  /*6460*/  HADD2.F32 R0, -RZ, R63.H1_H1 ;  /* 0x3000003fff007230 */ /* 0x000fe40000004100 */
[----:B------:R-:W-:Y:S01]  /*6470*/  FFMA R14, R49, R3, R14 ;  /* 0x00000003310e7223 */ /* 0x000fe2000000000e */
[----:B------:R-:W-:Y:S01]  /*6480*/  HADD2.F32 R3, -RZ, R68.H1_H1 ;  /* 0x30000044ff037230 */ /* 0x000fe20000004100 */
[----:B------:R-:W-:Y:S01]  /*6490*/  F2FP.F16.F32.PACK_AB R55, R11, R6 ;  /* 0x000000060b37723e */ /* 0x000fe200000000ff */
[----:B------:R-:W-:Y:S01]  /*64a0*/  FMUL R31, R47, R31 ;  /* 0x0000001f2f1f7220 */ /* 0x000fe20000400000 */
[C---:B------:R-:W-:Y:S01]  /*64b0*/  FFMA R19, R49.reuse, R0, R19 ;  /* 0x0000000031137223 */ /* 0x040fe20000000013 */
[--C-:B------:R-:W-:Y:S02]  /*64c0*/  HADD2.F32 R0, -RZ, R69.reuse.H0_H0 ;  /* 0x20000045ff007230 */ /* 0x100fe40000004100 */
[C---:B------:R-:W-:Y:S01]  /*64d0*/  FFMA R16, R49.reuse, R2, R16 ;  /* 0x0000000231107223 */ /* 0x040fe20000000010 */
[----:B------:R1:W-:Y:S01]  /*64e0*/  STS.128 [R100], R52 ;  /* 0x0000003464007388 */ /* 0x0003e20000000c00 */
[C---:B------:R-:W-:Y:S01]  /*64f0*/  FFMA R17, R49.reuse, R3, R17 ;  /* 0x0000000331117223 */ /* 0x040fe20000000011 */
[----:B------:R-:W-:Y:S02]  /*6500*/  HADD2.F32 R2, -RZ, R69.H1_H1 ;  /* 0x30000045ff027230 */ /* 0x000fe40000004100 */
[----:B------:R-:W-:Y:S01]  /*6510*/  FFMA R18, R49, R0, R18 ;  /* 0x0000000031127223 */ /* 0x000fe20000000012 */
[--C-:B------:R-:W-:Y:S01]  /*6520*/  HADD2.F32 R0, -RZ, R70.reuse.H0_H0 ;  /* 0x20000046ff007230 */ /* 0x100fe20000004100 */
[----:B------:R-:W-:Y:S01]  /*6530*/  F2FP.F16.F32.PACK_AB R8, R9, R8 ;  /* 0x000000080908723e */ /* 0x000fe200000000ff */
[--C-:B------:R-:W-:Y:S02]  /*6540*/  HADD2.F32 R3, -RZ, R71.reuse.H0_H0 ;  /* 0x20000047ff037230 */ /* 0x100fe40000004100 */
[C---:B------:R-:W-:Y:S01]  /*6550*/  FFMA R23, R49.reuse, R2, R23 ;  /* 0x0000000231177223 */ /* 0x040fe20000000017 */
[----:B------:R-:W-:Y:S02]  /*6560*/  HADD2.F32 R2, -RZ, R70.H1_H1 ;  /* 0x30000046ff027230 */ /* 0x000fe40000004100 */
[----:B------:R-:W-:Y:S01]  /*6570*/  FFMA R20, R49, R0, R20 ;  /* 0x0000000031147223 */ /* 0x000fe20000000014 */
[----:B------:R-:W-:Y:S01]  /*6580*/  HADD2.F32 R0, -RZ, R71.H1_H1 ;  /* 0x30000047ff007230 */ /* 0x000fe20000004100 */
[----:B------:R-:W-:Y:S01]  /*6590*/  F2FP.F16.F32.PACK_AB R9, R15, R10 ;  /* 0x0000000a0f09723e */ /* 0x000fe200000000ff */
[----:B------:R-:W-:Y:S02]  /*65a0*/  HADD2.F32 R4, -RZ, R79.H0_H0 ;  /* 0x2000004fff047230 */ /* 0x000fe40000004100 */
[C---:B------:R-:W-:Y:S01]  /*65b0*/  FFMA R21, R49.reuse, R2, R21 ;  /* 0x0000000231157223 */ /* 0x040fe20000000015 */
[C---:B------:R-:W-:Y:S01]  /*65c0*/  FFMA R22, R49.reuse, R3, R22 ;  /* 0x0000000331167223 */ /* 0x040fe20000000016 */
[----:B------:R-:W-:Y:S01]  /*65d0*/  FFMA R27, R49, R0, R27 ;  /* 0x00000000311b7223 */ /* 0x000fe2000000001b */
[--C-:B------:R-:W-:Y:S01]  /*65e0*/  HADD2.F32 R2, -RZ, R76.reuse.H0_H0 ;  /* 0x2000004cff027230 */ /* 0x100fe20000004100 */
[----:B------:R-:W-:Y:S01]  /*65f0*/  F2FP.F16.F32.PACK_AB R10, R13, R12 ;  /* 0x0000000c0d0a723e */ /* 0x000fe200000000ff */
[----:B------:R-:W-:Y:S01]  /*6600*/  HADD2.F32 R0, -RZ, R76.H1_H1 ;  /* 0x3000004cff007230 */ /* 0x000fe20000004100 */
[----:B------:R-:W-:Y:S01]  /*6610*/  F2FP.F16.F32.PACK_AB R11, R19, R14 ;  /* 0x0000000e130b723e */ /* 0x000fe200000000ff */
[--C-:B------:R-:W-:Y:S02]  /*6620*/  HADD2.F32 R3, -RZ, R77.reuse.H0_H0 ;  /* 0x2000004dff037230 */ /* 0x100fe40000004100 */
[C---:B------:R-:W-:Y:S01]  /*6630*/  FFMA R24, R49.reuse, R2, R24 ;  /* 0x0000000231187223 */ /* 0x040fe20000000018 */
[--C-:B------:R-:W-:Y:S02]  /*6640*/  HADD2.F32 R2, -RZ, R78.reuse.H0_H0 ;  /* 0x2000004eff027230 */ /* 0x100fe40000004100 */
[C---:B------:R-:W-:Y:S01]  /*6650*/  FFMA R25, R49.reuse, R0, R25 ;  /* 0x0000000031197223 */ /* 0x040fe20000000019 */
[----:B------:R1:W-:Y:S01]  /*6660*/  STS.128 [R99+0x10], R8 ;  /* 0x0000100863007388 */ /* 0x0003e20000000c00 */
[----:B------:R-:W-:Y:S02]  /*6670*/  HADD2.F32 R0, -RZ, R77.H1_H1 ;  /* 0x3000004dff007230 */ /* 0x000fe40000004100 */
[----:B------:R-:W-:Y:S01]  /*6680*/  FFMA R26, R49, R3, R26 ;  /* 0x00000003311a7223 */ /* 0x000fe2000000001a */
[----:B------:R-:W-:Y:S01]  /*6690*/  HADD2.F32 R3, -RZ, R78.H1_H1 ;  /* 0x3000004eff037230 */ /* 0x000fe20000004100 */
[----:B------:R-:W-:Y:S01]  /*66a0*/  F2FP.F16.F32.PACK_AB R16, R17, R16 ;  /* 0x000000101110723e */ /* 0x000fe200000000ff */
[----:B------:R-:W-:Y:S01]  /*66b0*/  HADD2.F32 R5, -RZ, R79.H1_H1 ;  /* 0x3000004fff057230 */ /* 0x000fe20000004100 */
[----:B------:R-:W-:Y:S01]  /*66c0*/  F2FP.F16.F32.PACK_AB R17, R23, R18 ;  /* 0x000000121711723e */ /* 0x000fe200000000ff */
[----:B------:R-:W-:Y:S01]  /*66d0*/  FFMA R31, R49, R0, R31 ;  /* 0x00000000311f7223 */ /* 0x000fe2000000001f */
[----:B------:R-:W-:Y:S01]  /*66e0*/  FMUL R35, R47, R35 ;  /* 0x000000232f237220 */ /* 0x000fe20000400000 */
[----:B------:R-:W-:Y:S01]  /*66f0*/  F2FP.F16.F32.PACK_AB R18, R21, R20 ;  /* 0x000000141512723e */ /* 0x000fe200000000ff */
[----:B------:R-:W-:Y:S01]  /*6700*/  FFMA R28, R49, R2, R28 ;  /* 0x00000002311c7223 */ /* 0x000fe2000000001c */
[----:B------:R-:W-:Y:S01]  /*6710*/  F2FP.F16.F32.PACK_AB R19, R27, R22 ;  /* 0x000000161b13723e */ /* 0x000fe200000000ff */
[C---:B------:R-:W-:Y:S01]  /*6720*/  FFMA R29, R49.reuse, R3, R29 ;  /* 0x00000003311d7223 */ /* 0x040fe2000000001d */
[C---:B------:R-:W-:Y:S01]  /*6730*/  FFMA R30, R49.reuse, R4, R30 ;  /* 0x00000004311e7223 */ /* 0x040fe2000000001e */
[----:B------:R-:W-:Y:S01]  /*6740*/  FFMA R35, R49, R5, R35 ;  /* 0x0000000531237223 */ /* 0x000fe20000000023 */
[----:B------:R-:W-:Y:S01]  /*6750*/  F2FP.F16.F32.PACK_AB R24, R25, R24 ;  /* 0x000000181918723e */ /* 0x000fe200000000ff */
[----:B------:R1:W-:Y:S01]  /*6760*/  STS.128 [R98+0x20], R16 ;  /* 0x0000201062007388 */ /* 0x0003e20000000c00 */
[----:B------:R-:W-:Y:S02]  /*6770*/  F2FP.F16.F32.PACK_AB R25, R31, R26 ;  /* 0x0000001a1f19723e */ /* 0x000fe400000000ff */
[----:B------:R-:W-:Y:S02]  /*6780*/  F2FP.F16.F32.PACK_AB R26, R29, R28 ;  /* 0x0000001c1d1a723e */ /* 0x000fe400000000ff */
[----:B------:R-:W-:Y:S05]  /*6790*/  F2FP.F16.F32.PACK_AB R27, R35, R30 ;  /* 0x0000001e231b723e */ /* 0x000fea00000000ff */
[----:B------:R1:W-:Y:S01]  /*67a0*/  STS.128 [R106+0x30], R24 ;  /* 0x000030186a007388 */ /* 0x0003e20000000c00 */
[----:B------:R-:W-:Y:S01]  /*67b0*/  @!PT LDS RZ, [RZ] ;  /* 0x00000000fffff984 */ /* 0x000fe20000000800 */
[----:B------:R-:W-:Y:S01]  /*67c0*/  @!PT LDS RZ, [RZ] ;  /* 0x00000000fffff984 */ /* 0x000fe20000000800 */
[----:B------:R-:W-:Y:S01]  /*67d0*/  @!PT LDS RZ, [RZ] ;  /* 0x00000000fffff984 */ /* 0x000fe20000000800 */
[----:B------:R-:W-:Y:S01]  /*67e0*/  @!PT LDS RZ, [RZ] ;  /* 0x00000000fffff984 */ /* 0x000fe20000000800 */
[----:B------:R2:W-:Y:S07]  /*67f0*/  MEMBAR.ALL.CTA ;  /* 0x0000000000007992 */ /* 0x0005ee0000008000 */
[----:B--2---:R-:W2:Y:S02]  /*6800*/  FENCE.VIEW.ASYNC.S ;  /* 0x00000000000073c6 */ /* 0x004ea40000000000 */
[----:B--2---:R-:W-:Y:S06]  /*6810*/  BAR.SYNC.DEFER_BLOCKING 0x1, 0x80 ;  /* 0x0042000000007b1d */ /* 0x004fec0000010000 */
[----:B------:R-:W-:Y:S05]  /*6820*/  @P0 BRA `(.L_x_108) ;  /* 0x0000000000280947 */ /* 0x000fea0003800000 */
[----:B------:R-:W-:Y:S02]  /*6830*/  UIADD3 UR4, UPT, UPT, UR48, 0x200, URZ ;  /* 0x0000020030047890 */ /* 0x000fe4000fffe0ff */
[----:B------:R-:W-:Y:S01]  /*6840*/  UIADD3 UR6, UP0, UPT, UR52, 0x680, URZ ;  /* 0x0000068034067890 */ /* 0x000fe2000ff1e0ff */
[----:B------:R-:W-:Y:S03]  /*6850*/  UMOV UR43, UR36 ;  /* 0x00000024002b7c82 */ /* 0x000fe60008000000 */
[----:B------:R-:W-:Y:S01]  /*6860*/  MOV R93, UR4 ;  /* 0x00000004005d7c02 */ /* 0x000fe20008000f00 */
[----:B------:R-:W-:Y:S03]  /*6870*/  UIADD3.X UR7, UPT, UPT, URZ, UR53, URZ, UP0, !UPT ;  /* 0x00000035ff077290 */ /* 0x000fe600087fe4ff */
[----:B------:R-:W-:Y:S11]  /*6880*/  R2UR UR40, R93 ;  /* 0x000000005d2872ca */ /* 0x000ff600000e0000 */
[----:B------:R-:W-:Y:S02]  /*6890*/  @!UPT UIADD3 URZ, UPT, UPT, URZ, URZ, URZ ;  /* 0x000000fffffff290 */ /* 0x000fe4000fffe0ff */
[----:B------:R2:W-:Y:S01]  /*68a0*/  UTMASTG.3D [UR40], [UR6] ;  /* 0x00000028060073b5 */ /* 0x0005e20008010000 */
[----:B------:R0:W-:Y:S01]  /*68b0*/  UTMACMDFLUSH ;  /* 0x00000000000079b7 */ /* 0x0001e20000000000 */
[----:B--2---:R-:W-:Y:S04]  /*68c0*/  DEPBAR.LE SB0, 0x1 ;  /* 0x000080400000791a */ /* 0x004fe80000000000 */
.L_x_108:
[----:B------:R-:W-:Y:S05]  /*68d0*/  BSYNC.RECONVERGENT B0 ;  /* 0x0000000000007941 */ /* 0x000fea0003800200 */
.L_x_107:
[----:B------:R-:W-:Y:S01]  /*68e0*/  BAR.SYNC.DEFER_BLOCKING 0x1, 0x80 ;  /* 0x0042000000007b1d */ /* 0x000fe20000010000 */
[----:B------:R-:W-:Y:S01]  /*68f0*/  ISETP.NE.AND P1, PT, R107, RZ, PT ;  /* 0x000000ff6b00720c */ /* 0x000fe20003f25270 */
[----:B------:R-:W-:Y:S01]  /*6900*/  UISETP.NE.AND UP0, UPT, UR49, URZ, UPT ;  /* 0x000000ff3100728c */ /* 0x000fe2000bf05270 */
[----:B------:R-:W-:Y:S11]  /*6910*/  LEA R2, R65, UR48, 0x3 ;  /* 0x0000003041027c11 */ /* 0x000ff6000f8e18ff */
[----:B------:R-:W-:Y:S01]  /*6920*/  @P1 SHF.L.U32 R3, R97, 0x1f, RZ ;  /* 0x0000001f61031819 */ /* 0x000fe200000006ff */
[----:B------:R-:W-:Y:S06]  /*6930*/  BRA.U !UP0, `(.L_x_109) ;  /* 0x0000000108247547 */ /* 0x000fec000b800000 */
[----:B------:R-:W-:Y:S01]  /*6940*/  IMAD.U32 R4, RZ, RZ, UR51 ;  /* 0x00000033ff047e24 */ /* 0x000fe2000f8e00ff */
[----:B------:R-:W-:Y:S01]  /*6950*/  MOV R0, UR37 ;  /* 0x0000002500007c02 */ /* 0x000fe20008000f00 */
[----:B------:R-:W-:Y:S03]  /*6960*/  UIADD3 UR51, UPT, UPT, UR51, 0x1, URZ ;  /* 0x0000000133337890 */ /* 0x000fe6000fffe0ff */
[----:B------:R-:W-:Y:S01]  /*6970*/  @P1 LEA R4, R4, UR48, 0x3 ;  /* 0x0000003004041c11 */ /* 0x000fe2000f8e18ff */
[----:B------:R-:W-:Y:S04]  /*6980*/  UISETP.NE.AND UP0, UPT, UR51, 0x4, UPT ;  /* 0x000000043300788c */ /* 0x000fe8000bf05270 */
[----:B------:R-:W-:Y:S01]  /*6990*/  @P1 VIADD R4, R4, 0x80 ;  /* 0x0000008004041836 */ /* 0x000fe20000000000 */
[----:B------:R-:W-:Y:S04]  /*69a0*/  USEL UR51, UR51, URZ, UP0 ;  /* 0x000000ff33337287 */ /* 0x000fe80008000000 */
[----:B------:R-:W-:Y:S04]  /*69b0*/  @P1 PRMT R0, R0, 0x654, R4 ;  /* 0x0000065400001816 */ /* 0x000fe80000000004 */
[----:B------:R2:W-:Y:S04]  /*69c0*/  @P1 SYNCS.ARRIVE.TRANS64.RED.A1T0 RZ, [R0+URZ], RZ ;  /* 0x000000ff00ff19a7 */ /* 0x0005e800081004ff */
.L_x_109:
[----:B------:R-:W4:Y:S01]  /*69d0*/  @P1 SYNCS.PHASECHK.TRANS64.TRYWAIT P0, [R2+URZ+0x60], R3 ;  /* 0x00006003020015a7 */ /* 0x000f2200080011ff */
[----:B------:R-:W-:Y:S01]  /*69e0*/  BSSY B1, `(.L_x_110) ;  /* 0x0000016000017945 */ /* 0x000fe20003800000 */
[----:B----4-:R-:W-:Y:S03]  /*69f0*/  @P1 SEL R66, RZ, 0x1, !P0 ;  /* 0x00000001ff421807 */ /* 0x010fe60004000000 */
[----:B------:R-:W-:Y:S05]  /*6a00*/  @!P1 BRA `(.L_x_111) ;  /* 0x00000000004c9947 */ /* 0x000fea0003800000 */
[----:B------:R-:W-:Y:S01]  /*6a10*/  ISETP.NE.AND P0, PT, R66, RZ, PT ;  /* 0x000000ff4200720c */ /* 0x000fe20003f05270 */
[----:B------:R-:W-:Y:S01]  /*6a20*/  BSSY B0, `(.L_x_112) ;  /* 0x000000b000007945 */ /* 0x000fe20003800000 */
[----:B------:R-:W-:Y:S11]  /*6a30*/  ISETP.NE.AND P1, PT, R67, RZ, PT ;  /* 0x000000ff4300720c */ /* 0x000ff60003f25270 */
[----:B------:R-:W-:Y:S02]  /*6a40*/  @!UPT UIADD3 URZ, UPT, UPT, URZ, URZ, URZ ;  /* 0x000000fffffff290 */ /* 0x000fe4000fffe0ff */
[C---:B------:R-:W-:Y:S01]  /*6a50*/  @P1 IMAD R6, R65.reuse, 0x2000, R100 ;  /* 0x0000200041061824 */ /* 0x040fe200078e0264 */
[C---:B------:R-:W-:Y:S01]  /*6a60*/  @P1 LEA R4, R65.reuse, R98, 0xd ;  /* 0x0000006241041211 */ /* 0x040fe200078e68ff */
[C---:B------:R-:W-:Y:S02]  /*6a70*/  @P1 IMAD R5, R65.reuse, 0x2000, R99 ;  /* 0x0000200041051824 */ /* 0x040fe400078e0263 */
[----:B------:R-:W-:Y:S01]  /*6a80*/  @P1 IMAD R3, R65, 0x2000, R106 ;  /* 0x0000200041031824 */ /* 0x000fe200078e026a */
[----:B------:R-:W-:Y:S06]  /*6a90*/  @P0 BRA `(.L_x_113) ;  /* 0x00000000000c0947 */ /* 0x000fec0003800000 */
[----:B--2---:R-:W-:Y:S04]  /*6aa0*/  SHF.L.U32 R0, R97, 0x1f, RZ ;  /* 0x0000001f61007819 */ /* 0x004fe800000006ff */
[----:B------:R-:W2:Y:S02]  /*6ab0*/  SYNCS.PHASECHK.TRANS64.TRYWAIT P0, [R2+URZ+0x60], R0 ;  /* 0x00006000020075a7 */ /* 0x000ea400080011ff */
[----:B--2---:R-:W-:Y:S05]  /*6ac0*/  @!P0 BRA `(.L_x_114) ;  /* 0x0000003000948947 */ /* 0x004fea0003800000 */
.L_x_113:
[----:B------:R-:W-:Y:S05]  /*6ad0*/  BSYNC B0 ;  /* 0x0000000000007941 */ /* 0x000fea0003800000 */
.L_x_112:
[----:B------:R-:W-:Y:S02]  /*6ae0*/  ISETP.NE.AND P0, PT, R67, RZ, PT ;  /* 0x000000ff4300720c */ /* 0x000fe40003f05270 */
[----:B------:R-:W-:Y:S11]  /*6af0*/  IADD3 R65, PT, PT, R65, 0x1, RZ ;  /* 0x0000000141417810 */ /* 0x000ff60007ffe0ff */
[----:B------:R4:W1:Y:S04]  /*6b00*/  @P0 LDS.128 R56, [R6] ;  /* 0x0000000006380984 */ /* 0x0008680000000c00 */
[----:B------:R4:W1:Y:S04]  /*6b10*/  @P0 LDS.128 R60, [R5+0x10] ;  /* 0x00001000053c0984 */ /* 0x0008680000000c00 */
[----:B------:R4:W1:Y:S04]  /*6b20*/  @P0 LDS.128 R68, [R4+0x20] ;  /* 0x0000200004440984 */ /* 0x0008680000000c00 */
[----:B------:R4:W1:Y:S02]  /*6b30*/  @P0 LDS.128 R76, [R3+0x30] ;  /* 0x00003000034c0984 */ /* 0x0008640000000c00 */
.L_x_111:
[----:B------:R-:W-:Y:S05]  /*6b40*/  BSYNC B1 ;  /* 0x0000000000017941 */ /* 0x000fea0003800000 */
.L_x_110:
[----:B--2---:R-:W-:Y:S05]  /*6b50*/  VIADD R0, R48, 0x20 ;  /* 0x0000002030007836 */ /* 0x004fea0000000000 */
[----:B------:R-:W-:Y:S04]  /*6b60*/  SHF.R.U32.HI R0, RZ, 0x15, R0 ;  /* 0x00000015ff007819 */ /* 0x000fe80000011600 */
[----:B------:R-:W-:Y:S11]  /*6b70*/  LOP3.LUT P0, RZ, R0, 0x3, R92, 0x48, !PT ;  /* 0x0000000300ff7812 */ /* 0x000ff6000780485c */
[----:B------:R-:W-:Y:S02]  /*6b80*/  @!UPT UIADD3 URZ, UPT, UPT, URZ, URZ, URZ ;  /* 0x000000fffffff290 */ /* 0x000fe4000fffe0ff */
[----:B------:R-:W-:Y:S05]  /*6b90*/  @!P0 BRA `(.L_x_115) ;  /* 0x0000000000408947 */ /* 0x000fea0003800000 */
[----:B------:R-:W2:Y:S01]  /*6ba0*/  LDCU.64 UR8, c[0x4][0x70] ;  /* 0x01000e00ff0877ac */ /* 0x000ea20008000a00 */
[----:B----4-:R-:W-:Y:S01]  /*6bb0*/  MOV R3, 0x0 ;  /* 0x0000000000037802 */ /* 0x010fe20000000f00 */
[----:B------:R-:W-:Y:S02]  /*6bc0*/  HFMA2 R12, -RZ, RZ, 0, 5.9604644775390625e-08 ;  /* 0x00000001ff0c7431 */ /* 0x000fe400000001ff */
[----:B-1----:R-:W-:Y:S02]  /*6bd0*/  IMAD.MOV.U32 R8, RZ, RZ, 0x192 ;  /* 0x00000192ff087424 */ /* 0x002fe400078e00ff */
[----:B------:R-:W-:Y:S01]  /*6be0*/  IMAD.MOV.U32 R13, RZ, RZ, RZ ;  /* 0x000000ffff0d7224 */ /* 0x000fe200078e00ff */
[----:B------:R-:W1:Y:S01]  /*6bf0*/  LDCU.64 UR6, c[0x4][0x78] ;  /* 0x01000f00ff0677ac */ /* 0x000e620008000a00 */
[----:B------:R-:W4:Y:S01]  /*6c00*/  LDC.64 R2, c[0x4][R3] ;  /* 0x0100000003027b82 */ /* 0x000f220000000a00 */
[----:B------:R-:W5:Y:S01]  /*6c10*/  LDCU.64 UR4, c[0x4][0x10] ;  /* 0x01000200ff0477ac */ /* 0x000f620008000a00 */
[----:B--2---:R-:W-:Y:S01]  /*6c20*/  MOV R5, UR9 ;  /* 0x0000000900057c02 */ /* 0x004fe20008000f00 */
[----:B------:R-:W-:Y:S01]  /*6c30*/  IMAD.U32 R4, RZ, RZ, UR8 ;  /* 0x00000008ff047e24 */ /* 0x000fe2000f8e00ff */
[----:B-1----:R-:W-:Y:S01]  /*6c40*/  MOV R7, UR7 ;  /* 0x0000000700077c02 */ /* 0x002fe20008000f00 */
[----:B------:R-:W-:Y:S01]  /*6c50*/  IMAD.U32 R6, RZ, RZ, UR6 ;  /* 0x00000006ff067e24 */ /* 0x000fe2000f8e00ff */
[----:B-----5:R-:W-:Y:S01]  /*6c60*/  MOV R11, UR5 ;  /* 0x00000005000b7c02 */ /* 0x020fe20008000f00 */
[----:B------:R-:W-:Y:S02]  /*6c70*/  IMAD.U32 R10, RZ, RZ, UR4 ;  /* 0x00000004ff0a7e24 */ /* 0x000fe4000f8e00ff */
[----:B------:R-:W-:Y:S07]  /*6c80*/  LEPC R20, `(.L_x_115) ;  /* 0x000000001014794e */ /* 0x000fee0000000000 */
[----:B---34-:R-:W-:Y:S05]  /*6c90*/  CALL.ABS.NOINC R2 ;  /* 0x0000000002007343 */ /* 0x018fea0003c00000 */
.L_x_115:
[----:B------:R-:W-:Y:S05]  /*6ca0*/  WARPSYNC.ALL ;  /* 0x0000000000007948 */ /* 0x000fea0003800000 */
[----:B------:R-:W-:Y:S01]  /*6cb0*/  R2UR UR4, R48 ;  /* 0x00000000300472ca */ /* 0x000fe200000e0000 */
[--C-:B-1--4-:R-:W-:Y:S01]  /*6cc0*/  HADD2.F32 R3, -RZ, R56.reuse.H0_H0 ;  /* 0x20000038ff037230 */ /* 0x112fe20000004100 */
[----:B------:R-:W-:Y:S01]  /*6cd0*/  ISETP.NE.AND P6, PT, R107, RZ, PT ;  /* 0x000000ff6b00720c */ /* 0x000fe20003fc5270 */
[--C-:B------:R-:W-:Y:S01]  /*6ce0*/  HADD2.F32 R51, -RZ, R57.reuse.H1_H1 ;  /* 0x30000039ff337230 */ /* 0x100fe20000004100 */
[----:B------:R-:W-:Y:S01]  /*6cf0*/  MOV R50, UR51 ;  /* 0x0000003300327c02 */ /* 0x000fe20008000f00 */
[----:B------:R-:W-:Y:S01]  /*6d00*/  BSSY.RECONVERGENT B0, `(.L_x_116) ;  /* 0x000008c000007945 */ /* 0x000fe20003800200 */
[----:B------:R-:W-:Y:S02]  /*6d10*/  MOV R72, UR37 ;  /* 0x0000002500487c02 */ /* 0x000fe40008000f00 */
[----:B------:R-:W-:Y:S05]  /*6d20*/  ISETP.NE.AND P0, PT, R102, RZ, PT ;  /* 0x000000ff6600720c */ /* 0x000fea0003f05270 */
[----:B------:R-:W1:Y:S02]  /*6d30*/  LDTM.x32 R4, tmem[UR4+0x20] ;  /* 0x00002004000479ee */ /* 0x000e6400082c0000 */
[----:B------:R-:W-:Y:S04]  /*6d40*/  @P6 LEA R50, R50, UR48, 0x3 ;  /* 0x0000003032326c11 */ /* 0x000fe8000f8e18ff */
[----:B------:R-:W-:Y:S04]  /*6d50*/  @P6 IADD3 R50, PT, PT, R50, 0x80, RZ ;  /* 0x0000008032326810 */ /* 0x000fe80007ffe0ff */
[----:B------:R-:W-:Y:S01]  /*6d60*/  @P6 PRMT R72, R72, 0x654, R50 ;  /* 0x0000065448486816 */ /* 0x000fe20000000032 */
[----:B------:R-:W-:Y:S02]  /*6d70*/  HADD2.F32 R50, -RZ, R57.H0_H0 ;  /* 0x20000039ff327230 */ /* 0x000fe40000004100 */
[C---:B-1----:R-:W-:Y:S01]  /*6d80*/  FMUL R0, R47.reuse, R4 ;  /* 0x000000042f007220 */ /* 0x042fe20000400000 */
[----:B------:R-:W-:Y:S02]  /*6d90*/  HADD2.F32 R4, -RZ, R56.H1_H1 ;  /* 0x30000038ff047230 */ /* 0x000fe40000004100 */
[C---:B------:R-:W-:Y:S01]  /*6da0*/  FMUL R2, R47.reuse, R5 ;  /* 0x000000052f027220 */ /* 0x040fe20000400000 */
[----:B------:R-:W-:Y:S01]  /*6db0*/  FMUL R7, R47, R7 ;  /* 0x000000072f077220 */ /* 0x000fe20000400000 */
[----:B------:R-:W-:Y:S01]  /*6dc0*/  FFMA R0, R49, R3, R0 ;  /* 0x0000000331007223 */ /* 0x000fe20000000000 */
[----:B------:R-:W-:Y:S01]  /*6dd0*/  FMUL R3, R47, R6 ;  /* 0x000000062f037220 */ /* 0x000fe20000400000 */
[----:B------:R-:W-:Y:S01]  /*6de0*/  FFMA R2, R49, R4, R2 ;  /* 0x0000000431027223 */ /* 0x000fe20000000002 */
[C---:B------:R-:W-:Y:S01]  /*6df0*/  FMUL R4, R47.reuse, R8 ;  /* 0x000000082f047220 */ /* 0x040fe20000400000 */
[----:B------:R-:W-:Y:S01]  /*6e00*/  FMUL R8, R47, R12 ;  /* 0x0000000c2f087220 */ /* 0x000fe20000400000 */
[----:B------:R-:W-:Y:S01]  /*6e10*/  FFMA R3, R49, R50, R3 ;  /* 0x0000003231037223 */ /* 0x000fe20000000003 */
[C---:B------:R-:W-:Y:S01]  /*6e20*/  FMUL R12, R47.reuse, R16 ;  /* 0x000000102f0c7220 */ /* 0x040fe20000400000 */
[C---:B------:R-:W-:Y:S01]  /*6e30*/  FMUL R16, R47.reuse, R20 ;  /* 0x000000142f107220 */ /* 0x040fe20000400000 */
[C---:B------:R-:W-:Y:S01]  /*6e40*/  FMUL R20, R47.reuse, R24 ;  /* 0x000000182f147220 */ /* 0x040fe20000400000 */
[C---:B------:R-:W-:Y:S01]  /*6e50*/  FMUL R24, R47.reuse, R28 ;  /* 0x0000001c2f187220 */ /* 0x040fe20000400000 */
[C---:B------:R-:W-:Y:S01]  /*6e60*/  FMUL R28, R47.reuse, R32 ;  /* 0x000000202f1c7220 */ /* 0x040fe20000400000 */
[--C-:B------:R-:W-:Y:S01]  /*6e70*/  HADD2.F32 R32, -RZ, R58.reuse.H0_H0 ;  /* 0x2000003aff207230 */ /* 0x100fe20000004100 */
[----:B------:R-:W-:Y:S01]  /*6e80*/  F2FP.F16.F32.PACK_AB R52, R2, R0 ;  /* 0x000000000234723e */ /* 0x000fe200000000ff */
[----:B------:R-:W-:Y:S02]  /*6e90*/  HADD2.F32 R0, -RZ, R58.H1_H1 ;  /* 0x3000003aff007230 */ /* 0x000fe40000004100 */
[----:B------:R-:W-:Y:S01]  /*6ea0*/  FMUL R5, R47, R9 ;  /* 0x000000092f057220 */ /* 0x000fe20000400000 */
[--C-:B------:R-:W-:Y:S02]  /*6eb0*/  HADD2.F32 R2, -RZ, R59.reuse.H0_H0 ;  /* 0x2000003bff027230 */ /* 0x100fe40000004100 */
[C---:B------:R-:W-:Y:S01]  /*6ec0*/  FFMA R7, R49.reuse, R51, R7 ;  /* 0x0000003331077223 */ /* 0x040fe20000000007 */
[C---:B------:R-:W-:Y:S01]  /*6ed0*/  FFMA R4, R49.reuse, R32, R4 ;  /* 0x0000002031047223 */ /* 0x040fe20000000004 */
[----:B------:R-:W-:Y:S02]  /*6ee0*/  HADD2.F32 R32, -RZ, R59.H1_H1 ;  /* 0x3000003bff207230 */ /* 0x000fe40000004100 */
[----:B------:R-:W-:Y:S01]  /*6ef0*/  FFMA R5, R49, R0, R5 ;  /* 0x0000000031057223 */ /* 0x000fe20000000005 */
[--C-:B------:R-:W-:Y:S01]  /*6f00*/  HADD2.F32 R0, -RZ, R60.reuse.H0_H0 ;  /* 0x2000003cff007230 */ /* 0x100fe20000004100 */
[----:B------:R-:W-:Y:S01]  /*6f10*/  F2FP.F16.F32.PACK_AB R53, R7, R3 ;  /* 0x000000030735723e */ /* 0x000fe200000000ff */
[----:B------:R-:W-:Y:S01]  /*6f20*/  FMUL R6, R47, R10 ;  /* 0x0000000a2f067220 */ /* 0x000fe20000400000 */
[--C-:B------:R-:W-:Y:S01]  /*6f30*/  HADD2.F32 R3, -RZ, R61.reuse.H0_H0 ;  /* 0x2000003dff037230 */ /* 0x100fe20000004100 */
[----:B------:R-:W-:Y:S01]  /*6f40*/  F2FP.F16.F32.PACK_AB R54, R5, R4 ;  /* 0x000000040536723e */ /* 0x000fe200000000ff */
[----:B------:R-:W-:Y:S01]  /*6f50*/  FMUL R11, R47, R11 ;  /* 0x0000000b2f0b7220 */ /* 0x000fe20000400000 */
[----:B------:R-:W-:Y:S01]  /*6f60*/  FFMA R6, R49, R2, R6 ;  /* 0x0000000231067223 */ /* 0x000fe20000000006 */
[----:B------:R-:W-:Y:S02]  /*6f70*/  HADD2.F32 R2, -RZ, R60.H1_H1 ;  /* 0x3000003cff027230 */ /* 0x000fe40000004100 */
[----:B------:R-:W-:Y:S01]  /*6f80*/  FMUL R9, R47, R13 ;  /* 0x0000000d2f097220 */ /* 0x000fe20000400000 */
[C---:B------:R-:W-:Y:S01]  /*6f90*/  FFMA R11, R49.reuse, R32, R11 ;  /* 0x00000020310b7223 */ /* 0x040fe2000000000b */
[----:B------:R-:W-:Y:S01]  /*6fa0*/  FFMA R8, R49, R0, R8 ;  /* 0x0000000031087223 */ /* 0x000fe20000000008 */
[C---:B------:R-:W-:Y:S01]  /*6fb0*/  FMUL R10, R47.reuse, R14 ;  /* 0x0000000e2f0a7220 */ /* 0x040fe20000400000 */
[----:B------:R-:W-:Y:S02]  /*6fc0*/  HADD2.F32 R0, -RZ, R61.H1_H1 ;  /* 0x3000003dff007230 */ /* 0x000fe40000004100 */
[----:B------:R-:W-:Y:S01]  /*6fd0*/  FMUL R15, R47, R15 ;  /* 0x0000000f2f0f7220 */ /* 0x000fe20000400000 */
[C---:B------:R-:W-:Y:S01]  /*6fe0*/  FFMA R9, R49.reuse, R2, R9 ;  /* 0x0000000231097223 */ /* 0x040fe20000000009 */
[C---:B------:R-:W-:Y:S01]  /*6ff0*/  FFMA R10, R49.reuse, R3, R10 ;  /* 0x00000003310a7223 */ /* 0x040fe2000000000a */
[--C-:B------:R-:W-:Y:S02]  /*7000*/  HADD2.F32 R2, -RZ, R62.reuse.H0_H0 ;  /* 0x2000003eff027230 */ /* 0x100fe40000004100 */
[----:B------:R-:W-:Y:S01]  /*7010*/  FFMA R15, R49, R0, R15 ;  /* 0x00000000310f7223 */ /* 0x000fe2000000000f */
[----:B------:R-:W-:Y:S02]  /*7020*/  HADD2.F32 R3, -RZ, R62.H1_H1 ;  /* 0x3000003eff037230 */ /* 0x000fe40000004100 */
[C---:B------:R-:W-:Y:S01]  /*7030*/  FMUL R13, R47.reuse, R17 ;  /* 0x000000112f0d7220 */ /* 0x040fe20000400000 */
[--C-:B------:R-:W-:Y:S02]  /*7040*/  HADD2.F32 R0, -RZ, R63.reuse.H0_H0 ;  /* 0x2000003fff007230 */ /* 0x100fe40000004100 */
[----:B------:R-:W-:Y:S01]  /*7050*/  FMUL R14, R47, R18 ;  /* 0x000000122f0e7220 */ /* 0x000fe20000400000 */
[C---:B------:R-:W-:Y:S01]  /*7060*/  FFMA R12, R49.reuse, R2, R12 ;  /* 0x00000002310c7223 */ /* 0x040fe2000000000c */
[C---:B------:R-:W-:Y:S01]  /*7070*/  FFMA R13, R49.reuse, R3, R13 ;  /* 0x00000003310d7223 */ /* 0x040fe2000000000d */
[----:B------:R-:W-:Y:S02]  /*7080*/  HADD2.F32 R2, -RZ, R63.H1_H1 ;  /* 0x3000003fff027230 */ /* 0x000fe40000004100 */
[----:B------:R-:W-:Y:S01]  /*7090*/  FFMA R14, R49, R0, R14 ;  /* 0x00000000310e7223 */ /* 0x000fe2000000000e */
[C---:B------:R-:W-:Y:S01]  /*70a0*/  FMUL R19, R47.reuse, R19 ;  /* 0x000000132f137220 */ /* 0x040fe20000400000 */
[--C-:B------:R-:W-:Y:S02]  /*70b0*/  HADD2.F32 R0, -RZ, R68.reuse.H0_H0 ;  /* 0x20000044ff007230 */ /* 0x100fe40000004100 */
[----:B------:R-:W-:Y:S01]  /*70c0*/  FMUL R17, R47, R21 ;  /* 0x000000152f117220 */ /* 0x000fe20000400000 */
[--C-:B------:R-:W-:Y:S02]  /*70d0*/  HADD2.F32 R3, -RZ, R69.reuse.H0_H0 ;  /* 0x20000045ff037230 */ /* 0x100fe40000004100 */
[C---:B------:R-:W-:Y:S01]  /*70e0*/  FFMA R19, R49.reuse, R2, R19 ;  /* 0x0000000231137223 */ /* 0x040fe20000000013 */
[----:B------:R-:W-:Y:S02]  /*70f0*/  HADD2.F32 R2, -RZ, R68.H1_H1 ;  /* 0x30000044ff027230 */ /* 0x000fe40000004100 */
        /* <DEDUP_REMOVED lines=9> */
[----:B------:R-:W-:Y:S01]  /*7190*/  FMUL R21, R47, R25 ;  /* 0x000000192f157220 */ /* 0x000fe20000400000 */
[----:B------:R-:W-:Y:S01]  /*71a0*/  F2FP.F16.F32.PACK_AB R55, R11, R6 ;  /* 0x000000060b37723e */ /* 0x000fe200000000ff */
[--C-:B------:R-:W-:Y:S02]  /*71b0*/  HADD2.F32 R3, -RZ, R71.reuse.H0_H0 ;  /* 0x20000047ff037230 */ /* 0x100fe40000004100 */
[----:B------:R-:W-:Y:S01]  /*71c0*/  FMUL R22, R47, R26 ;  /* 0x0000001a2f167220 */ /* 0x000fe20000400000 */
[C---:B------:R-:W-:Y:S01]  /*71d0*/  FFMA R20, R49.reuse, R2, R20 ;  /* 0x0000000231147223 */ /* 0x040fe20000000014 */
[C---:B------:R-:W-:Y:S01]  /*71e0*/  FFMA R21, R49.reuse, R0, R21 ;  /* 0x0000000031157223 */ /* 0x040fe20000000015 */
[----:B------:R1:W-:Y:S01]  /*71f0*/  STS.128 [R100+0x2000], R52 ;  /* 0x0020003464007388 */ /* 0x0003e20000000c00 */
[----:B------:R-:W-:Y:S02]  /*7200*/  HADD2.F32 R0, -RZ, R71.H1_H1 ;  /* 0x30000047ff007230 */ /* 0x000fe40000004100 */
[----:B------:R-:W-:Y:S01]  /*7210*/  FFMA R22, R49, R3, R22 ;  /* 0x0000000331167223 */ /* 0x000fe20000000016 */
[----:B------:R-:W-:Y:S01]  /*7220*/  FMUL R27, R47, R27 ;  /* 0x0000001b2f1b7220 */ /* 0x000fe20000400000 */
[--C-:B------:R-:W-:Y:S01]  /*7230*/  HADD2.F32 R2, -RZ, R76.reuse.H0_H0 ;  /* 0x2000004cff027230 */ /* 0x100fe20000004100 */
[----:B------:R-:W-:Y:S01]  /*7240*/  F2FP.F16.F32.PACK_AB R8, R9, R8 ;  /* 0x000000080908723e */ /* 0x000fe200000000ff */
[----:B------:R-:W-:Y:S01]  /*7250*/  HADD2.F32 R3, -RZ, R76.H1_H1 ;  /* 0x3000004cff037230 */ /* 0x000fe20000004100 */
[----:B------:R-:W-:Y:S01]  /*7260*/  F2FP.F16.F32.PACK_AB R9, R15, R10 ;  /* 0x0000000a0f09723e */ /* 0x000fe200000000ff */
[----:B------:R-:W-:Y:S01]  /*7270*/  FMUL R25, R47, R29 ;  /* 0x0000001d2f197220 */ /* 0x000fe20000400000 */
[--C-:B------:R-:W-:Y:S01]  /*7280*/  HADD2.F32 R4, -RZ, R77.reuse.H0_H0 ;  /* 0x2000004dff047230 */ /* 0x100fe20000004100 */
[----:B------:R-:W-:Y:S01]  /*7290*/  F2FP.F16.F32.PACK_AB R10, R13, R12 ;  /* 0x0000000c0d0a723e */ /* 0x000fe200000000ff */
[----:B------:R-:W-:Y:S01]  /*72a0*/  FMUL R26, R47, R30 ;  /* 0x0000001e2f1a7220 */ /* 0x000fe20000400000 */
[----:B------:R-:W-:Y:S01]  /*72b0*/  F2FP.F16.F32.PACK_AB R11, R19, R14 ;  /* 0x0000000e130b723e */ /* 0x000fe200000000ff */
[C---:B------:R-:W-:Y:S01]  /*72c0*/  FFMA R27, R49.reuse, R0, R27 ;  /* 0x00000000311b7223 */ /* 0x040fe2000000001b */
[C---:B------:R-:W-:Y:S01]  /*72d0*/  FFMA R24, R49.reuse, R2, R24 ;  /* 0x0000000231187223 */ /* 0x040fe20000000018 */
[----:B------:R-:W-:Y:S02]  /*72e0*/  HADD2.F32 R0, -RZ, R77.H1_H1 ;  /* 0x3000004dff007230 */ /* 0x000fe40000004100 */
[----:B------:R-:W-:Y:S01]  /*72f0*/  FFMA R25, R49, R3, R25 ;  /* 0x0000000331197223 */ /* 0x000fe20000000019 */
[----:B------:R1:W-:Y:S01]  /*7300*/  STS.128 [R99+0x2010], R8 ;  /* 0x0020100863007388 */ /* 0x0003e20000000c00 */
[----:B------:R-:W-:Y:S01]  /*7310*/  FMUL R31, R47, R31 ;  /* 0x0000001f2f1f7220 */ /* 0x000fe20000400000 */
[--C-:B------:R-:W-:Y:S02]  /*7320*/  HADD2.F32 R2, -RZ, R78.reuse.H0_H0 ;  /* 0x2000004eff027230 */ /* 0x100fe40000004100 */
[----:B------:R-:W-:Y:S01]  /*7330*/  FFMA R26, R49, R4, R26 ;  /* 0x00000004311a7223 */ /* 0x000fe2000000001a */
[----:B------:R-:W-:Y:S02]  /*7340*/  HADD2.F32 R3, -RZ, R78.H1_H1 ;  /* 0x3000004eff037230 */ /* 0x000fe40000004100 */
[----:B------:R-:W-:Y:S01]  /*7350*/  FMUL R29, R47, R33 ;  /* 0x000000212f1d7220 */ /* 0x000fe20000400000 */
[--C-:B------:R-:W-:Y:S01]  /*7360*/  HADD2.F32 R4, -RZ, R79.reuse.H0_H0 ;  /* 0x2000004fff047230 */ /* 0x100fe20000004100 */
[----:B------:R-:W-:Y:S01]  /*7370*/  F2FP.F16.F32.PACK_AB R16, R17, R16 ;  /* 0x000000101110723e */ /* 0x000fe200000000ff */
[----:B------:R-:W-:Y:S01]  /*7380*/  FMUL R30, R47, R34 ;  /* 0x000000222f1e7220 */ /* 0x000fe20000400000 */
        /* <DEDUP_REMOVED lines=14> */
[----:B------:R-:W-:Y:S02]  /*7470*/  F2FP.F16.F32.PACK_AB R27, R35, R30 ;  /* 0x0000001e231b723e */ /* 0x000fe400000000ff */
[----:B------:R-:W-:Y:S02]  /*7480*/  LEA R0, R65, UR48, 0x3 ;  /* 0x0000003041007c11 */ /* 0x000fe4000f8e18ff */
[----:B------:R-:W-:Y:S01]  /*7490*/  @P6 SHF.L.U32 R2, R97, 0x1f, RZ ;  /* 0x0000001f61026819 */ /* 0x000fe200000006ff */
        /* <DEDUP_REMOVED lines=9> */
[----:B------:R-:W-:Y:S02]  /*7530*/  UIADD3 UR8, UP0, UPT, UR52, 0x680, URZ ;  /* 0x0000068034087890 */ /* 0x000fe4000ff1e0ff */
[----:B------:R-:W-:Y:S02]  /*7540*/  UIADD3 UR5, UPT, UPT, UR41, 0x20, URZ ;  /* 0x0000002029057890 */ /* 0x000fe4000fffe0ff */
[----:B------:R-:W-:Y:S02]  /*7550*/  UIADD3 UR4, UPT, UPT, UR48, 0x2200, URZ ;  /* 0x0000220030047890 */ /* 0x000fe4000fffe0ff */
[----:B------:R-:W-:Y:S01]  /*7560*/  UIADD3.X UR9, UPT, UPT, URZ, UR53, URZ, UP0, !UPT ;  /* 0x00000035ff097290 */ /* 0x000fe200087fe4ff */
[----:B------:R-:W-:Y:S01]  /*7570*/  UMOV UR6, UR42 ;  /* 0x0000002a00067c82 */ /* 0x000fe20008000000 */
[----:B------:R-:W-:Y:S07]  /*7580*/  UMOV UR7, UR36 ;  /* 0x0000002400077c82 */ /* 0x000fee0008000000 */
[----:B------:R2:W-:Y:S01]  /*7590*/  UTMASTG.3D [UR4], [UR8] ;  /* 0x00000004080073b5 */ /* 0x0005e20008010000 */
[----:B------:R0:W-:Y:S01]  /*75a0*/  UTMACMDFLUSH ;  /* 0x00000000000079b7 */ /* 0x0001e20000000000 */
[----:B--2---:R-:W-:Y:S04]  /*75b0*/  DEPBAR.LE SB0, 0x1 ;  /* 0x000080400000791a */ /* 0x004fe80000000000 */
.L_x_117:
[----:B------:R-:W-:Y:S05]  /*75c0*/  BSYNC.RECONVERGENT B0 ;  /* 0x0000000000007941 */ /* 0x000fea0003800200 */
.L_x_116:
[----:B------:R-:W-:Y:S01]  /*75d0*/  BAR.SYNC.DEFER_BLOCKING 0x1, 0x80 ;  /* 0x0042000000007b1d */ /* 0x000fe20000010000 */
[----:B------:R-:W-:Y:S04]  /*75e0*/  UIADD3 UR40, UPT, UPT, UR51, 0x1, URZ ;  /* 0x0000000133287890 */ /* 0x000fe8000fffe0ff */
[----:B------:R-:W-:Y:S04]  /*75f0*/  UISETP.NE.AND UP0, UPT, UR40, 0x4, UPT ;  /* 0x000000042800788c */ /* 0x000fe8000bf05270 */
[----:B------:R-:W-:Y:S01]  /*7600*/  USEL UR40, UR40, URZ, UP0 ;  /* 0x000000ff28287287 */ /* 0x000fe20008000000 */
[----:B------:R2:W-:Y:S01]  /*7610*/  @P6 SYNCS.ARRIVE.TRANS64.RED.A1T0 RZ, [R72+URZ], RZ ;  /* 0x000000ff48ff69a7 */ /* 0x0005e200081004ff */
[----:B------:R-:W-:Y:S01]  /*7620*/  BSSY B1, `(.L_x_118) ;  /* 0x0000017000017945 */ /* 0x000fe20003800000 */
[----:B------:R-:W4:Y:S02]  /*7630*/  @P6 SYNCS.PHASECHK.TRANS64.TRYWAIT P0, [R0+URZ+0x60], R2 ;  /* 0x00006002000065a7 */ /* 0x000f2400080011ff */
[----:B----4-:R-:W-:Y:S01]  /*7640*/  @P6 SEL R66, RZ, 0x1, !P0 ;  /* 0x00000001ff426807 */ /* 0x010fe20004000000 */
[----:B--2---:R-:W-:Y:S06]  /*7650*/  @!P6 BRA `(.L_x_119) ;  /* 0x00000000004ce947 */ /* 0x004fec0003800000 */
        /* <DEDUP_REMOVED lines=9> */
[----:B------:R-:W-:Y:S04]  /*76f0*/  SHF.L.U32 R6, R97, 0x1f, RZ ;  /* 0x0000001f61067819 */ /* 0x000fe800000006ff */
[----:B------:R-:W2:Y:S02]  /*7700*/  SYNCS.PHASECHK.TRANS64.TRYWAIT P0, [R0+URZ+0x60], R6 ;  /* 0x00006006000075a7 */ /* 0x000ea400080011ff */
[----:B--2---:R-:W-:Y:S05]  /*7710*/  @!P0 BRA `(.L_x_122) ;  /* 0x0000002400948947 */ /* 0x004fea0003800000 */
.L_x_121:
[----:B------:R-:W-:Y:S05]  /*7720*/  BSYNC B0 ;  /* 0x0000000000007941 */ /* 0x000fea0003800000 */
.L_x_120:
[----:B------:R-:W-:Y:S02]  /*7730*/  ISETP.NE.AND P0, PT, R67, RZ, PT ;  /* 0x000000ff4300720c */ /* 0x000fe40003f05270 */
[----:B------:R-:W-:Y:S11]  /*7740*/  IADD3 R65, PT, PT, R65, 0x1, RZ ;  /* 0x0000000141417810 */ /* 0x000ff60007ffe0ff */
[----:B------:R4:W1:Y:S04]  /*7750*/  @P0 LDS.128 R56, [R5] ;  /* 0x0000000005380984 */ /* 0x0008680000000c00 */
[----:B------:R4:W1:Y:S04]  /*7760*/  @P0 LDS.128 R60, [R4+0x10] ;  /* 0x00001000043c0984 */ /* 0x0008680000000c00 */
[----:B------:R4:W1:Y:S04]  /*7770*/  @P0 LDS.128 R68, [R3+0x20] ;  /* 0x0000200003440984 */ /* 0x0008680000000c00 */
[----:B------:R4:W1:Y:S02]  /*7780*/  @P0 LDS.128 R76, [R2+0x30] ;  /* 0x00003000024c0984 */ /* 0x0008640000000c00 */
.L_x_119:
[----:B------:R-:W-:Y:S05]  /*7790*/  BSYNC B1 ;  /* 0x0000000000017941 */ /* 0x000fea0003800000 */
.L_x_118:
        /* <DEDUP_REMOVED lines=21> */
.L_x_123:
        /* <DEDUP_REMOVED lines=146> */
.L_x_125:
[----:B------:R-:W-:Y:S05]  /*8210*/  BSYNC.RECONVERGENT B0 ;  /* 0x0000000000007941 */ /* 0x000fea0003800200 */
.L_x_124:
        /* <DEDUP_REMOVED lines=21> */
.L_x_129:
[----:B------:R-:W-:Y:S05]  /*8370*/  BSYNC B0 ;  /* 0x0000000000007941 */ /* 0x000fea0003800000 */
.L_x_128:
[----:B------:R-:W-:Y:S11]  /*8380*/  ISETP.NE.AND P0, PT, R67, RZ, PT ;  /* 0x000000ff4300720c */ /* 0x000ff60003f05270 */
[----:B------:R-:W-:Y:S02]  /*8390*/  @!UPT UIADD3 URZ, UPT, UPT, URZ, URZ, URZ ;  /* 0x000000fffffff290 */ /* 0x000fe4000fffe0ff */
[----:B------:R4:W1:Y:S04]  /*83a0*/  @P0 LDS.128 R56, [R4] ;  /* 0x0000000004380984 */ /* 0x0008680000000c00 */
[----:B------:R4:W1:Y:S04]  /*83b0*/  @P0 LDS.128 R60, [R3+0x10] ;  /* 0x00001000033c0984 */ /* 0x0008680000000c00 */
[----:B------:R4:W1:Y:S04]  /*83c0*/  @P0 LDS.128 R68, [R2+0x20] ;  /* 0x0000200002440984 */ /* 0x0008680000000c00 */
[----:B------:R4:W1:Y:S02]  /*83d0*/  @P0 LDS.128 R76, [R65+0x30] ;  /* 0x00003000414c0984 */ /* 0x0008640000000c00 */
.L_x_127:
[----:B------:R-:W-:Y:S05]  /*83e0*/  BSYNC B1 ;  /* 0x0000000000017941 */ /* 0x000fea0003800000 */
.L_x_126:
        /* <DEDUP_REMOVED lines=21> */
.L_x_131:
[----:B------:R-:W-:Y:S01]  /*8540*/  ISETP.NE.AND P0, PT, R102, RZ, PT ;  /* 0x000000ff6600720c */ /* 0x000fe20003f05270 */
[----:B------:R-:W-:Y:S05]  /*8550*/  WARPSYNC.ALL ;  /* 0x0000000000007948 */ /* 0x000fea0003800000 */
[----:B------:R-:W-:Y:S01]  /*8560*/  R2UR UR4, R48 ;  /* 0x00000000300472ca */ /* 0x000fe200000e0000 */
[--C-:B-1----:R-:W-:Y:S01]  /*8570*/  HADD2.F32 R0, -RZ, R56.reuse.H0_H0 ;  /* 0x20000038ff007230 */ /* 0x102fe20000004100 */
[----:B------:R-:W-:Y:S01]  /*8580*/  R2UR UR5, R64 ;  /* 0x00000000400572ca */ /* 0x000fe200000e0000 */
[----:B----4-:R-:W-:Y:S01]  /*8590*/  HADD2.F32 R2, -RZ, R56.H1_H1 ;  /* 0x30000038ff027230 */ /* 0x010fe20000004100 */
[----:B------:R-:W-:Y:S01]  /*85a0*/  BSSY.RECONVERGENT B0, `(.L_x_132) ;  /* 0x0000089000007945 */ /* 0x000fe20003800200 */
[--C-:B------:R-:W-:Y:S02]  /*85b0*/  HADD2.F32 R3, -RZ, R57.reuse.H0_H0 ;  /* 0x20000039ff037230 */ /* 0x100fe40000004100 */
[----:B------:R-:W-:Y:S02]  /*85c0*/  HADD2.F32 R48, -RZ, R57.H1_H1 ;  /* 0x30000039ff307230 */ /* 0x000fe40000004100 */
[--C-:B------:R-:W-:Y:S02]  /*85d0*/  HADD2.F32 R50, -RZ, R58.reuse.H0_H0 ;  /* 0x2000003aff327230 */ /* 0x100fe40000004100 */
[----:B------:R-:W-:Y:S02]  /*85e0*/  HADD2.F32 R51, -RZ, R58.H1_H1 ;  /* 0x3000003aff337230 */ /* 0x000fe40000004100 */
[----:B------:R-:W1:Y:S01]  /*85f0*/  LDTM.x32 R4, tmem[UR4+0x60] ;  /* 0x00006004000479ee */ /* 0x000e6200082c0000 */
[----:B------:R-:W-:Y:S01]  /*8600*/  NOP ;  /* 0x0000000000007918 */ /* 0x000fe20000000000 */
[----:B------:R-:W-:Y:S01]  /*8610*/  UIADD3 UR5, UPT, UPT, UR5, 0xf0, URZ ;  /* 0x000000f005057890 */ /* 0x000fe2000fffe0ff */
[--C-:B------:R-:W-:Y:S02]  /*8620*/  HADD2.F32 R52, -RZ, R59.reuse.H0_H0 ;  /* 0x2000003bff347230 */ /* 0x100fe40000004100 */
[----:B------:R-:W-:Y:S01]  /*8630*/  HADD2.F32 R53, -RZ, R59.H1_H1 ;  /* 0x3000003bff357230 */ /* 0x000fe20000004100 */
[----:B------:R-:W-:Y:S01]  /*8640*/  UPRMT UR5, UR37, 0x654, UR5 ;  /* 0x0000065425057896 */ /* 0x000fe20008000005 */
[--C-:B------:R-:W-:Y:S02]  /*8650*/  HADD2.F32 R54, -RZ, R60.reuse.H0_H0 ;  /* 0x2000003cff367230 */ /* 0x100fe40000004100 */
[----:B------:R-:W-:Y:S02]  /*8660*/  HADD2.F32 R55, -RZ, R60.H1_H1 ;  /* 0x3000003cff377230 */ /* 0x000fe40000004100 */
[--C-:B------:R-:W-:Y:S02]  /*8670*/  HADD2.F32 R56, -RZ, R61.reuse.H0_H0 ;  /* 0x2000003dff387230 */ /* 0x100fe40000004100 */
[----:B------:R-:W-:Y:S02]  /*8680*/  HADD2.F32 R57, -RZ, R61.H1_H1 ;  /* 0x3000003dff397230 */ /* 0x000fe40000004100 */
[----:B-1----:R-:W-:Y:S01]  /*8690*/  SYNCS.ARRIVE.TRANS64.RED.A1T0 RZ, [UR5], RZ ;  /* 0x000000ffffff79a7 */ /* 0x002fe20008100405 */
[--C-:B------:R-:W-:Y:S02]  /*86a0*/  HADD2.F32 R58, -RZ, R62.reuse.H0_H0 ;  /* 0x2000003eff3a7230 */ /* 0x100fe40000004100 */
[----:B------:R-:W-:Y:S02]  /*86b0*/  HADD2.F32 R59, -RZ, R62.H1_H1 ;  /* 0x3000003eff3b7230 */ /* 0x000fe40000004100 */
[--C-:B------:R-:W-:Y:S02]  /*86c0*/  HADD2.F32 R60, -RZ, R63.reuse.H0_H0 ;  /* 0x2000003fff3c7230 */ /* 0x100fe40000004100 */
[----:B------:R-:W-:Y:S02]  /*86d0*/  HADD2.F32 R61, -RZ, R63.H1_H1 ;  /* 0x3000003fff3d7230 */ /* 0x000fe40000004100 */
[C---:B------:R-:W-:Y:S01]  /*86e0*/  FMUL R4, R47.reuse, R4 ;  /* 0x000000042f047220 */ /* 0x040fe20000400000 */
[C---:B------:R-:W-:Y:S01]  /*86f0*/  FMUL R5, R47.reuse, R5 ;  /* 0x000000052f057220 */ /* 0x040fe20000400000 */
[C---:B------:R-:W-:Y:S01]  /*8700*/  FMUL R6, R47.reuse, R6 ;  /* 0x000000062f067220 */ /* 0x040fe20000400000 */
[----:B------:R-:W-:Y:S01]  /*8710*/  FMUL R7, R47, R7 ;  /* 0x000000072f077220 */ /* 0x000fe20000400000 */
[C---:B------:R-:W-:Y:S01]  /*8720*/  FFMA R4, R49.reuse, R0, R4 ;  /* 0x0000000031047223 */ /* 0x040fe20000000004 */
[C---:B------:R-:W-:Y:S01]  /*8730*/  FFMA R5, R49.reuse, R2, R5 ;  /* 0x0000000231057223 */ /* 0x040fe20000000005 */
[C---:B------:R-:W-:Y:S01]  /*8740*/  FFMA R6, R49.reuse, R3, R6 ;  /* 0x0000000331067223 */ /* 0x040fe20000000006 */
[----:B------:R-:W-:Y:S01]  /*8750*/  FFMA R7, R49, R48, R7 ;  /* 0x0000003031077223 */ /* 0x000fe20000000007 */
[C---:B------:R-:W-:Y:S01]  /*8760*/  FMUL R8, R47.reuse, R8 ;  /* 0x000000082f087220 */ /* 0x040fe20000400000 */
[----:B------:R-:W-:Y:S01]  /*8770*/  FMUL R9, R47, R9 ;  /* 0x000000092f097220 */ /* 0x000fe20000400000 */
[----:B------:R-:W-:Y:S01]  /*8780*/  F2FP.F16.F32.PACK_AB R4, R5, R4 ;  /* 0x000000040504723e */ /* 0x000fe200000000ff */
[----:B------:R-:W-:Y:S01]  /*8790*/  FMUL R0, R47, R10 ;  /* 0x0000000a2f007220 */ /* 0x000fe20000400000 */
[----:B------:R-:W-:Y:S01]  /*87a0*/  F2FP.F16.F32.PACK_AB R5, R7, R6 ;  /* 0x000000060705723e */ /* 0x000fe200000000ff */
[C---:B------:R-:W-:Y:S01]  /*87b0*/  FFMA R8, R49.reuse, R50, R8 ;  /* 0x0000003231087223 */ /* 0x040fe20000000008 */
[C---:B------:R-:W-:Y:S01]  /*87c0*/  FFMA R9, R49.reuse, R51, R9 ;  /* 0x0000003331097223 */ /* 0x040fe20000000009 */
[----:B------:R-:W-:Y:S01]  /*87d0*/  FFMA R0, R49, R52, R0 ;  /* 0x0000003431007223 */ /* 0x000fe20000000000 */
[C---:B------:R-:W-:Y:S01]  /*87e0*/  FMUL R2, R47.reuse, R11 ;  /* 0x0000000b2f027220 */ /* 0x040fe20000400000 */
[C---:B------:R-:W-:Y:S01]  /*87f0*/  FMUL R3, R47.reuse, R12 ;  /* 0x0000000c2f037220 */ /* 0x040fe20000400000 */
[----:B------:R-:W-:Y:S01]  /*8800*/  FMUL R10, R47, R13 ;  /* 0x0000000d2f0a7220 */ /* 0x000fe20000400000 */
[----:B------:R-:W-:Y:S01]  /*8810*/  F2FP.F16.F32.PACK_AB R6, R9, R8 ;  /* 0x000000080906723e */ /* 0x000fe200000000ff */
[C---:B------:R-:W-:Y:S01]  /*8820*/  FFMA R2, R49.reuse, R53, R2 ;  /* 0x0000003531027223 */ /* 0x040fe20000000002 */
[C---:B------:R-:W-:Y:S01]  /*8830*/  FFMA R3, R49.reuse, R54, R3 ;  /* 0x0000003631037223 */ /* 0x040fe20000000003 */
[----:B------:R-:W-:Y:S01]  /*8840*/  FFMA R10, R49, R55, R10 ;  /* 0x00000037310a7223 */ /* 0x000fe2000000000a */
[C---:B------:R-:W-:Y:S01]  /*8850*/  FMUL R11, R47.reuse, R14 ;  /* 0x0000000e2f0b7220 */ /* 0x040fe20000400000 */
[C---:B------:R-:W-:Y:S01]  /*8860*/  FMUL R15, R47.reuse, R15 ;  /* 0x0000000f2f0f7220 */ /* 0x040fe20000400000 */
[C---:B------:R-:W-:Y:S01]  /*8870*/  FMUL R12, R47.reuse, R16 ;  /* 0x000000102f0c7220 */ /* 0x040fe20000400000 */
[----:B------:R-:W-:Y:S01]  /*8880*/  FMUL R13, R47, R17 ;  /* 0x000000112f0d7220 */ /* 0x000fe20000400000 */
[----:B------:R-:W-:Y:S01]  /*8890*/  FFMA R11, R49, R56, R11 ;  /* 0x00000038310b7223 */ /* 0x000fe2000000000b */
[----:B------:R-:W-:Y:S01]  /*88a0*/  FMUL R14, R47, R18 ;  /* 0x000000122f0e7220 */ /* 0x000fe20000400000 */
[----:B------:R-:W-:Y:S01]  /*88b0*/  FFMA R15, R49, R57, R15 ;  /* 0x00000039310f7223 */ /* 0x000fe2000000000f */
[--C-:B------:R-:W-:Y:S02]  /*88c0*/  HADD2.F32 R62, -RZ, R68.reuse.H0_H0 ;  /* 0x20000044ff3e7230 */ /* 0x100fe40000004100 */
[----:B------:R-:W-:Y:S01]  /*88d0*/  FMUL R19, R47, R19 ;  /* 0x000000132f137220 */ /* 0x000fe20000400000 */
[----:B------:R-:W-:Y:S01]  /*88e0*/  F2FP.F16.F32.PACK_AB R7, R2, R0 ;  /* 0x000000000207723e */ /* 0x000fe200000000ff */
[----:B------:R-:W-:Y:S01]  /*88f0*/  FFMA R12, R49, R58, R12 ;  /* 0x0000003a310c7223 */ /* 0x000fe2000000000c */
[----:B------:R-:W-:Y:S02]  /*8900*/  HADD2.F32 R63, -RZ, R68.H1_H1 ;  /* 0x30000044ff3f7230 */ /* 0x000fe40000004100 */
[----:B------:R-:W-:Y:S01]  /*8910*/  FMUL R16, R47, R20 ;  /* 0x000000142f107220 */ /* 0x000fe20000400000 */
[----:B------:R-:W-:Y:S01]  /*8920*/  FFMA R13, R49, R59, R13 ;  /* 0x0000003b310d7223 */ /* 0x000fe2000000000d */
[----:B------:R1:W-:Y:S01]  /*8930*/  STS.128 [R100+0x6000], R4 ;  /* 0x0060000464007388 */ /* 0x0003e20000000c00 */
[--C-:B------:R-:W-:Y:S02]  /*8940*/  HADD2.F32 R64, -RZ, R69.reuse.H0_H0 ;  /* 0x20000045ff407230 */ /* 0x100fe40000004100 */
[----:B------:R-:W-:Y:S01]  /*8950*/  FMUL R17, R47, R21 ;  /* 0x000000152f117220 */ /* 0x000fe20000400000 */
[----:B------:R-:W-:Y:S01]  /*8960*/  FFMA R14, R49, R60, R14 ;  /* 0x0000003c310e7223 */ /* 0x000fe2000000000e */
[----:B------:R-:W-:Y:S02]  /*8970*/  HADD2.F32 R65, -RZ, R69.H1_H1 ;  /* 0x30000045ff417230 */ /* 0x000fe40000004100 */
[----:B------:R-:W-:Y:S01]  /*8980*/  FMUL R18, R47, R22 ;  /* 0x000000162f127220 */ /* 0x000fe20000400000 */
[----:B------:R-:W-:Y:S01]  /*8990*/  FFMA R19, R49, R61, R19 ;  /* 0x0000003d31137223 */ /* 0x000fe20000000013 */
        /* <DEDUP_REMOVED lines=11> */
[----:B------:R-:W-:Y:S01]  /*8a50*/  F2FP.F16.F32.PACK_AB R8, R10, R3 ;  /* 0x000000030a08723e */ /* 0x000fe200000000ff */
[----:B------:R-:W-:Y:S01]  /*8a60*/  FFMA R23, R49, R65, R23 ;  /* 0x0000004131177223 */ /* 0x000fe20000000017 */
[----:B------:R-:W-:Y:S01]  /*8a70*/  F2FP.F16.F32.PACK_AB R9, R15, R11 ;  /* 0x0000000b0f09723e */ /* 0x000fe200000000ff */
[--C-:B------:R-:W-:Y:S02]  /*8a80*/  HADD2.F32 R70, -RZ, R76.reuse.H0_H0 ;  /* 0x2000004cff467230 */ /* 0x100fe40000004100 */
[----:B------:R-:W-:Y:S01]  /*8a90*/  FMUL R27, R47, R27 ;  /* 0x0000001b2f1b7220 */ /* 0x000fe20000400000 */
[----:B------:R-:W-:Y:S01]  /*8aa0*/  F2FP.F16.F32.PACK_AB R10, R13, R12 ;  /* 0x0000000c0d0a723e */ /* 0x000fe200000000ff */
[----:B------:R-:W-:Y:S01]  /*8ab0*/  FFMA R20, R49, R66, R20 ;  /* 0x0000004231147223 */ /* 0x000fe20000000014 */
[----:B------:R-:W-:Y:S01]  /*8ac0*/  F2FP.F16.F32.PACK_AB R11, R19, R14 ;  /* 0x0000000e130b723e */ /* 0x000fe200000000ff */
[----:B------:R-:W-:Y:S02]  /*8ad0*/  HADD2.F32 R71, -RZ, R76.H1_H1 ;  /* 0x3000004cff477230 */ /* 0x000fe40000004100 */
[----:B------:R-:W-:Y:S01]  /*8ae0*/  FMUL R24, R47, R28 ;  /* 0x0000001c2f187220 */ /* 0x000fe20000400000 */
[----:B------:R-:W-:Y:S01]  /*8af0*/  FFMA R21, R49, R67, R21 ;  /* 0x0000004331157223 */ /* 0x000fe20000000015 */
[--C-:B------:R-:W-:Y:S01]  /*8b00*/  HADD2.F32 R72, -RZ, R77.reuse.H0_H0 ;  /* 0x2000004dff487230 */ /* 0x100fe20000004100 */
[----:B------:R1:W-:Y:S01]  /*8b10*/  STS.128 [R99+0x6010], R8 ;  /* 0x0060100863007388 */ /* 0x0003e20000000c00 */
        /* <DEDUP_REMOVED lines=49> */
.L_x_133:
[----:B------:R-:W-:Y:S05]  /*8e30*/  BSYNC.RECONVERGENT B0 ;  /* 0x0000000000007941 */ /* 0x000fea0003800200 */
.L_x_132:
[----:B------:R-:W-:Y:S01]  /*8e40*/  BAR.SYNC.DEFER_BLOCKING 0x1, 0x80 ;  /* 0x0042000000007b1d */ /* 0x000fe20000010000 */
[----:B------:R-:W-:Y:S01]  /*8e50*/  UISETP.NE.AND UP0, UPT, UR49, -0x4, UPT ;  /* 0xfffffffc3100788c */ /* 0x000fe2000bf05270 */
[----:B------:R-:W-:Y:S08]  /*8e60*/  IADD3 R45, PT, PT, R45, 0x1, RZ ;  /* 0x000000012d2d7810 */ /* 0x000ff00007ffe0ff */
[----:B------:R-:W-:Y:S05]  /*8e70*/  BRA.U !UP0, `(.L_x_134) ;  /* 0x0000000108287547 */ /* 0x000fea000b800000 */
[----:B------:R-:W-:Y:S01]  /*8e80*/  ISETP.NE.AND P0, PT, R107, RZ, PT ;  /* 0x000000ff6b00720c */ /* 0x000fe20003f05270 */
[----:B------:R-:W-:Y:S01]  /*8e90*/  IMAD.U32 R2, RZ, RZ, UR51 ;  /* 0x00000033ff027e24 */ /* 0x000fe2000f8e00ff */
[----:B------:R-:W-:Y:S01]  /*8ea0*/  UIADD3 UR51, UPT, UPT, UR51, 0x1, URZ ;  /* 0x0000000133337890 */ /* 0x000fe2000fffe0ff */
[----:B------:R-:W-:Y:S03]  /*8eb0*/  IMAD.U32 R0, RZ, RZ, UR37 ;  /* 0x00000025ff007e24 */ /* 0x000fe6000f8e00ff */
[----:B------:R-:W-:Y:S04]  /*8ec0*/  UISETP.NE.AND UP0, UPT, UR51, 0x4, UPT ;  /* 0x000000043300788c */ /* 0x000fe8000bf05270 */
[----:B------:R-:W-:Y:S03]  /*8ed0*/  USEL UR51, UR51, URZ, UP0 ;  /* 0x000000ff33337287 */ /* 0x000fe60008000000 */
[----:B------:R-:W-:Y:S05]  /*8ee0*/  @P0 LEA R2, R2, UR48, 0x3 ;  /* 0x0000003002020c11 */ /* 0x000fea000f8e18ff */
[----:B------:R-:W-:Y:S05]  /*8ef0*/  @P0 VIADD R2, R2, 0x80 ;  /* 0x0000008002020836 */ /* 0x000fea0000000000 */
[----:B------:R-:W-:Y:S04]  /*8f00*/  @P0 PRMT R0, R0, 0x654, R2 ;  /* 0x0000065400000816 */ /* 0x000fe80000000002 */
[----:B------:R2:W-:Y:S03]  /*8f10*/  @P0 SYNCS.ARRIVE.TRANS64.RED.A1T0 RZ, [R0+URZ], RZ ;  /* 0x000000ff00ff09a7 */ /* 0x0005e600081004ff */
.L_x_134:
[----:B------:R-:W-:Y:S01]  /*8f20*/  ISETP.NE.AND P2, PT, R103, RZ, PT ;  /* 0x000000ff6700720c */ /* 0x000fe20003f45270 */
[----:B------:R-:W-:Y:S01]  /*8f30*/  UIADD3 UR49, UPT, UPT, UR49, 0x4, URZ ;  /* 0x0000000431317890 */ /* 0x000fe2000fffe0ff */
[----:B------:R-:W-:Y:S01]  /*8f40*/  ISETP.NE.AND P0, PT, R105, 0x2, PT ;  /* 0x000000026900780c */ /* 0x000fe20003f05270 */
[----:B------:R-:W-:Y:S01]  /*8f50*/  IMAD.IADD R20, R43, 0x1, R86 ;  /* 0x000000012b147824 */ /* 0x000fe200078e0256 */
[----:B------:R-:W-:Y:S01]  /*8f60*/  ISETP.NE.AND P1, PT, R45, 0x4, PT ;  /* 0x000000042d00780c */ /* 0x000fe20003f25270 */
[----:B------:R-:W-:Y:S01]  /*8f70*/  IMAD.IADD R21, R44, 0x1, R87 ;  /* 0x000000012c157824 */ /* 0x000fe200078e0257 */
[----:B------:R-:W-:Y:S02]  /*8f80*/  SEL R2, RZ, 0x1, P0 ;  /* 0x00000001ff027807 */ /* 0x000fe40000000000 */
[----:B--2---:R-:W-:Y:S02]  /*8f90*/  SEL R0, RZ, 0x1, P1 ;  /* 0x00000001ff007807 */ /* 0x004fe40000800000 */
[----:B------:R-:W-:Y:S02]  /*8fa0*/  LOP3.LUT R95, R95, R2, RZ, 0x3c, !PT ;  /* 0x000000025f5f7212 */ /* 0x000fe400078e3cff */
[----:B------:R-:W-:Y:S02]  /*8fb0*/  LOP3.LUT R96, R96, R0, RZ, 0x3c, !PT ;  /* 0x0000000060607212 */ /* 0x000fe400078e3cff */
[----:B------:R-:W-:Y:S02]  /*8fc0*/  @P2 R2UR UR36, R94 ;  /* 0x000000005e2422ca */ /* 0x000fe400000e0000 */
[----:B------:R-:W-:Y:S02]  /*8fd0*/  SEL R105, R105, RZ, P0 ;  /* 0x000000ff69697207 */ /* 0x000fe40000000000 */
[----:B------:R-:W-:Y:S01]  /*8fe0*/  SEL R45, R45, RZ, P1 ;  /* 0x000000ff2d2d7207 */ /* 0x000fe20000800000 */
[----:B------:R-:W-:Y:S10]  /*8ff0*/  @P2 BRA `(.L_x_135) ;  /* 0xffffffc000502947 */ /* 0x000ff4000383ffff */
[----:B------:R-:W-:-:S09]  /*9000*/  UISETP.NE.AND UP0, UPT, UR50, URZ, UPT ;  /* 0x000000ff3200728c */ /* 0x000fd2000bf05270 */
[----:B------:R-:W-:Y:S05]  /*9010*/  BRA.U !UP0, `(.L_x_136) ;  /* 0x0000000108487547 */ /* 0x000fea000b800000 */
[----:B------:R-:W2:Y:S02]  /*9020*/  LDCU.64 UR4, c[0x0][0x890] ;  /* 0x00011200ff0477ac */ /* 0x000ea40008000a00 */
[----:B--2---:R-:W-:-:S04]  /*9030*/  UISETP.NE.U32.AND UP0, UPT, UR4, URZ, UPT ;  /* 0x000000ff0400728c */ /* 0x004fc8000bf05070 */
[----:B------:R-:W-:-:S09]  /*9040*/  UISETP.NE.AND.EX UP0, UPT, UR5, URZ, UPT, UP0 ;  /* 0x000000ff0500728c */ /* 0x000fd2000bf05300 */
[----:B------:R-:W-:Y:S05]  /*9050*/  BRA.U UP0, `(.L_x_137) ;  /* 0x00000001000c7547 */ /* 0x000fea000b800000 */
[----:B------:R-:W-:-:S13]  /*9060*/  FSETP.NEU.AND P0, PT, R49, RZ, PT ;  /* 0x000000ff3100720b */ /* 0x000fda0003f0d000 */
[----:B------:R-:W-:Y:S05]  /*9070*/  @!P0 EXIT ;  /* 0x000000000000894d */ /* 0x000fea0003800000 */
[----:B------:R-:W-:Y:S05]  /*9080*/  BRA `(.L_x_136) ;  /* 0x00000000002c7947 */ /* 0x000fea0003800000 */
.L_x_137:
[----:B------:R-:W-:Y:S01]  /*9090*/  ISETP.NE.AND P0, PT, R104, RZ, PT ;  /* 0x000000ff6800720c */ /* 0x000fe20003f05270 */
[----:B------:R-:W-:-:S12]  /*90a0*/  BSSY.RECONVERGENT B0, `(.L_x_136) ;  /* 0x0000009000007945 */ /* 0x000fd80003800200 */
[----:B------:R-:W-:Y:S05]  /*90b0*/  @P0 BRA `(.L_x_138) ;  /* 0x0000000000140947 */ /* 0x000fea0003800000 */
[----:B------:R-:W2:Y:S02]  /*90c0*/  LDCU.64 UR4, c[0x0][0x888] ;  /* 0x00011100ff0477ac */ /* 0x000ea40008000a00 */
[----:B--2---:R-:W-:-:S04]  /*90d0*/  ISETP.NE.U32.AND P0, PT, RZ, UR4, PT ;  /* 0x00000004ff007c0c */ /* 0x004fc8000bf05070 */
[----:B------:R-:W-:-:S13]  /*90e0*/  ISETP.NE.AND.EX P0, PT, RZ, UR5, PT, P0 ;  /* 0x00000005ff007c0c */ /* 0x000fda000bf05300 */
[----:B------:R-:W-:Y:S05]  /*90f0*/  @!P0 EXIT ;  /* 0x000000000000894d */ /* 0x000fea0003800000 */
[----:B------:R-:W-:Y:S05]  /*9100*/  BRA `(.L_x_139) ;  /* 0x0000000000087947 */ /* 0x000fea0003800000 */
.L_x_138:
[----:B------:R-:W-:-:S13]  /*9110*/  FSETP.NEU.AND P0, PT, R49, RZ, PT ;  /* 0x000000ff3100720b */ /* 0x000fda0003f0d000 */
[----:B------:R-:W-:Y:S05]  /*9120*/  @!P0 EXIT ;  /* 0x000000000000894d */ /* 0x000fea0003800000 */
.L_x_139:
[----:B------:R-:W-:Y:S05]  /*9130*/  BSYNC.RECONVERGENT B0 ;  /* 0x0000000000007941 */ /* 0x000fea0003800200 */
.L_x_136:
[----:B------:R-:W-:Y:S01]  /*9140*/  ULEA UR4, UR51, UR48, 0x3 ;  /* 0x0000003033047291 */ /* 0x000fe2000f8e18ff */
[----:B------:R-:W-:-:S04]  /*9150*/  DEPBAR.LE SB0, 0x0 ;  /* 0x000080000000791a */ /* 0x000fc80000000000 */
[----:B------:R-:W-:-:S04]  /*9160*/  UIADD3 UR4, UPT, UPT, UR4, 0x80, URZ ;  /* 0x0000008004047890 */ /* 0x000fc8000fffe0ff */
[----:B------:R-:W-:-:S09]  /*9170*/  UPRMT UR4, UR37, 0x654, UR4 ;  /* 0x0000065425047896 */ /* 0x000fd20008000004 */
[----:B------:R-:W-:Y:S01]  /*9180*/  SYNCS.ARRIVE.TRANS64.RED.A1T0 RZ, [UR4], RZ ;  /* 0x000000ffffff79a7 */ /* 0x000fe20008100404 */
[----:B------:R-:W-:Y:S05]  /*9190*/  EXIT ;  /* 0x000000000000794d */ /* 0x000fea0003800000 */
.L_x_24:
[----:B--2---:R2:W4:Y:S02]  /*91a0*/  SYNCS.PHASECHK.TRANS64.TRYWAIT P0, [R2+URZ+0x120], R3 ;  /* 0x00012003020075a7 */ /* 0x00452400080011ff */
[----:B----4-:R-:W-:Y:S05]  /*91b0*/  @!P0 NANOSLEEP.SYNCS 0x989680 ;  /* 0x009896800000895d */ /* 0x010fea0003900000 */
[----:B------:R-:W4:Y:S02]  /*91c0*/  @!P0 SYNCS.PHASECHK.TRANS64 P0, [R2+URZ+0x120], R3 ;  /* 0x00012003020085a7 */ /* 0x000f2400080010ff */
[----:B----4-:R-:W-:Y:S05]  /*91d0*/  @!P0 BRA `(.L_x_24) ;  /* 0xfffffffc00f08947 */ /* 0x010fea000383ffff */
[----:B------:R-:W-:Y:S05]  /*91e0*/  BRA `(.L_x_140) ;  /* 0xffffff8400947947 */ /* 0x000fea000383ffff */
.L_x_27:
[----:B-1----:R-:W-:-:S07]  /*91f0*/  MOV R2, UR33 ;  /* 0x0000002100027c02 */ /* 0x002fce0008000f00 */
.L_x_141:
[----:B-1----:R1:W2:Y:S02]  /*9200*/  SYNCS.PHASECHK.TRANS64.TRYWAIT P0, [R2+URZ+0x30], R4 ;  /* 0x00003004020075a7 */ /* 0x0022a400080011ff */
[----:B--2---:R-:W-:Y:S05]  /*9210*/  @!P0 NANOSLEEP.SYNCS 0x989680 ;  /* 0x009896800000895d */ /* 0x004fea0003900000 */
[----:B------:R-:W2:Y:S02]  /*9220*/  @!P0 SYNCS.PHASECHK.TRANS64 P0, [R2+URZ+0x30], R4 ;  /* 0x00003004020085a7 */ /* 0x000ea400080010ff */
[----:B--2---:R-:W-:Y:S05]  /*9230*/  @!P0 BRA `(.L_x_141) ;  /* 0xfffffffc00f08947 */ /* 0x004fea000383ffff */
[----:B------:R-:W-:Y:S05]  /*9240*/  BRA `(.L_x_26) ;  /* 0xffffff8400e87947 */ /* 0x000fea000383ffff */
.L_x_34:
[----:B-1----:R-:W-:-:S07]  /*9250*/  MOV R2, UR25 ;  /* 0x0000001900027c02 */ /* 0x002fce0008000f00 */
.L_x_142:
[----:B-1----:R1:W2:Y:S02]  /*9260*/  SYNCS.PHASECHK.TRANS64.TRYWAIT P0, [R2+URZ+0x30], R4 ;  /* 0x00003004020075a7 */ /* 0x0022a400080011ff */
[----:B--2---:R-:W-:Y:S05]  /*9270*/  @!P0 NANOSLEEP.SYNCS 0x989680 ;  /* 0x009896800000895d */ /* 0x004fea0003900000 */
[----:B------:R-:W2:Y:S02]  /*9280*/  @!P0 SYNCS.PHASECHK.TRANS64 P0, [R2+URZ+0x30], R4 ;  /* 0x00003004020085a7 */ /* 0x000ea400080010ff */
[----:B--2---:R-:W-:Y:S05]  /*9290*/  @!P0 BRA `(.L_x_142) ;  /* 0xfffffffc00f08947 */ /* 0x004fea000383ffff */
[----:B------:R-:W-:Y:S05]  /*92a0*/  BRA `(.L_x_33) ;  /* 0xffffff8800c07947 */ /* 0x000fea000383ffff */
.L_x_39:
[----:B-1----:R1:W2:Y:S02]  /*92b0*/  SYNCS.PHASECHK.TRANS64.TRYWAIT P0, [R2+URZ+0xb0], R3 ;  /* 0x0000b003020075a7 */ /* 0x0022a400080011ff */
[----:B--2---:R-:W-:Y:S05]  /*92c0*/  @!P0 NANOSLEEP.SYNCS 0x989680 ;  /* 0x009896800000895d */ /* 0x004fea0003900000 */
[----:B------:R-:W2:Y:S02]  /*92d0*/  @!P0 SYNCS.PHASECHK.TRANS64 P0, [R2+URZ+0xb0], R3 ;  /* 0x0000b003020085a7 */ /* 0x000ea400080010ff */
[----:B--2---:R-:W-:Y:S05]  /*92e0*/  @!P0 BRA `(.L_x_39) ;  /* 0xfffffffc00f08947 */ /* 0x004fea000383ffff */
[----:B------:R-:W-:Y:S05]  /*92f0*/  BRA `(.L_x_143) ;  /* 0xffffff8c007c7947 */ /* 0x000fea000383ffff */
.L_x_43:
[----:B---3--:R-:W-:-:S07]  /*9300*/  MOV R0, UR4 ;  /* 0x0000000400007c02 */ /* 0x008fce0008000f00 */
.L_x_144:
[----:B-1----:R1:W2:Y:S02]  /*9310*/  SYNCS.PHASECHK.TRANS64.TRYWAIT P0, [R0+URZ], R2 ;  /* 0x00000002000075a7 */ /* 0x0022a400080011ff */
[----:B--2---:R-:W-:Y:S05]  /*9320*/  @!P0 NANOSLEEP.SYNCS 0x989680 ;  /* 0x009896800000895d */ /* 0x004fea0003900000 */
[----:B------:R-:W2:Y:S02]  /*9330*/  @!P0 SYNCS.PHASECHK.TRANS64 P0, [R0+URZ], R2 ;  /* 0x00000002000085a7 */ /* 0x000ea400080010ff */
[----:B--2---:R-:W-:Y:S05]  /*9340*/  @!P0 BRA `(.L_x_144) ;  /* 0xfffffffc00f08947 */ /* 0x004fea000383ffff */
[----:B------:R-:W-:Y:S05]  /*9350*/  BRA `(.L_x_145) ;  /* 0xffffff9000ec7947 */ /* 0x000fea000383ffff */
.L_x_44:
[----:B---3--:R-:W-:-:S07]  /*9360*/  MOV R0, UR4 ;  /* 0x0000000400007c02 */ /* 0x008fce0008000f00 */
.L_x_146:
[----:B-1----:R1:W2:Y:S02]  /*9370*/  SYNCS.PHASECHK.TRANS64.TRYWAIT P0, [R0+URZ], R3 ;  /* 0x00000003000075a7 */ /* 0x0022a400080011ff */
[----:B--2---:R-:W-:Y:S05]  /*9380*/  @!P0 NANOSLEEP.SYNCS 0x989680 ;  /* 0x009896800000895d */ /* 0x004fea0003900000 */
[----:B------:R-:W2:Y:S02]  /*9390*/  @!P0 SYNCS.PHASECHK.TRANS64 P0, [R0+URZ], R3 ;  /* 0x00000003000085a7 */ /* 0x000ea400080010ff */
[----:B--2---:R-:W-:Y:S05]  /*93a0*/  @!P0 BRA `(.L_x_146) ;  /* 0xfffffffc00f08947 */ /* 0x004fea000383ffff */
[----:B------:R-:W-:Y:S05]  /*93b0*/  BRA `(.L_x_147) ;  /* 0xffffff9000f87947 */ /* 0x000fea000383ffff */
.L_x_45:
[----:B---3--:R-:W-:-:S07]  /*93c0*/  MOV R0, UR4 ;  /* 0x0000000400007c02 */ /* 0x008fce0008000f00 */
.L_x_148:
[----:B-1----:R1:W2:Y:S02]  /*93d0*/  SYNCS.PHASECHK.TRANS64.TRYWAIT P0, [R0+URZ], R3 ;  /* 0x00000003000075a7 */ /* 0x0022a400080011ff */
[----:B--2---:R-:W-:Y:S05]  /*93e0*/  @!P0 NANOSLEEP.SYNCS 0x989680 ;  /* 0x009896800000895d */ /* 0x004fea0003900000 */
[----:B------:R-:W2:Y:S02]  /*93f0*/  @!P0 SYNCS.PHASECHK.TRANS64 P0, [R0+URZ], R3 ;  /* 0x00000003000085a7 */ /* 0x000ea400080010ff */
[----:B--2---:R-:W-:Y:S05]  /*9400*/  @!P0 BRA `(.L_x_148) ;  /* 0xfffffffc00f08947 */ /* 0x004fea000383ffff */
[----:B------:R-:W-:Y:S05]  /*9410*/  BRA `(.L_x_149) ;  /* 0xffffff9400047947 */ /* 0x000fea000383ffff */
.L_x_46:
[----:B---3--:R-:W-:-:S07]  /*9420*/  MOV R0, UR4 ;  /* 0x0000000400007c02 */ /* 0x008fce0008000f00 */
.L_x_150:
[----:B-1----:R1:W2:Y:S02]  /*9430*/  SYNCS.PHASECHK.TRANS64.TRYWAIT P0, [R0+URZ], R3 ;  /* 0x00000003000075a7 */ /* 0x0022a400080011ff */
[----:B--2---:R-:W-:Y:S05]  /*9440*/  @!P0 NANOSLEEP.SYNCS 0x989680 ;  /* 0x009896800000895d */ /* 0x004fea0003900000 */
[----:B------:R-:W2:Y:S02]  /*9450*/  @!P0 SYNCS.PHASECHK.TRANS64 P0, [R0+URZ], R3 ;  /* 0x00000003000085a7 */ /* 0x000ea400080010ff */
[----:B--2---:R-:W-:Y:S05]  /*9460*/  @!P0 BRA `(.L_x_150) ;  /* 0xfffffffc00f08947 */ /* 0x004fea000383ffff */
[----:B------:R-:W-:Y:S05]  /*9470*/  BRA `(.L_x_151) ;  /* 0xffffff9400107947 */ /* 0x000fea000383ffff */
.L_x_47:
[----:B---3--:R-:W-:-:S07]  /*9480*/  MOV R0, UR4 ;  /* 0x0000000400007c02 */ /* 0x008fce0008000f00 */
.L_x_152:
[----:B-1----:R1:W2:Y:S02]  /*9490*/  SYNCS.PHASECHK.TRANS64.TRYWAIT P0, [R0+URZ], R3 ;  /* 0x00000003000075a7 */ /* 0x0022a400080011ff */
[----:B--2---:R-:W-:Y:S05]  /*94a0*/  @!P0 NANOSLEEP.SYNCS 0x989680 ;  /* 0x009896800000895d */ /* 0x004fea0003900000 */
[----:B------:R-:W2:Y:S02]  /*94b0*/  @!P0 SYNCS.PHASECHK.TRANS64 P0, [R0+URZ], R3 ;  /* 0x00000003000085a7 */ /* 0x000ea400080010ff */
[----:B--2---:R-:W-:Y:S05]  /*94c0*/  @!P0 BRA `(.L_x_152) ;  /* 0xfffffffc00f08947 */ /* 0x004fea000383ffff */
[----:B------:R-:W-:Y:S05]  /*94d0*/  BRA `(.L_x_153) ;  /* 0xffffff94001c7947 */ /* 0x000fea000383ffff */
.L_x_50:
[----:B-1----:R1:W2:Y:S02]  /*94e0*/  SYNCS.PHASECHK.TRANS64.TRYWAIT P0, [R0+URZ+0x110], R4 ;  /* 0x00011004000075a7 */ /* 0x0022a400080011ff */
[----:B--2---:R-:W-:Y:S05]  /*94f0*/  @!P0 NANOSLEEP.SYNCS 0x989680 ;  /* 0x009896800000895d */ /* 0x004fea0003900000 */
[----:B------:R-:W2:Y:S02]  /*9500*/  @!P0 SYNCS.PHASECHK.TRANS64 P0, [R0+URZ+0x110], R4 ;  /* 0x00011004000085a7 */ /* 0x000ea400080010ff */
[----:B--2---:R-:W-:Y:S05]  /*9510*/  @!P0 BRA `(.L_x_50) ;  /* 0xfffffffc00f08947 */ /* 0x004fea000383ffff */
[----:B------:R-:W-:Y:S05]  /*9520*/  BRA `(.L_x_154) ;  /* 0xffffff94007c7947 */ /* 0x000fea000383ffff */
.L_x_51:
[----:B------:R-:W-:-:S07]  /*9530*/  MOV R0, UR5 ;  /* 0x0000000500007c02 */ /* 0x000fce0008000f00 */
.L_x_155:
[----:B-1----:R1:W2:Y:S02]  /*9540*/  SYNCS.PHASECHK.TRANS64.TRYWAIT P0, [R0+URZ+0xc0], R5 ;  /* 0x0000c005000075a7 */ /* 0x0022a400080011ff */
[----:B--2---:R-:W-:Y:S05]  /*9550*/  @!P0 NANOSLEEP.SYNCS 0x989680 ;  /* 0x009896800000895d */ /* 0x004fea0003900000 */
[----:B------:R-:W2:Y:S02]  /*9560*/  @!P0 SYNCS.PHASECHK.TRANS64 P0, [R0+URZ+0xc0], R5 ;  /* 0x0000c005000085a7 */ /* 0x000ea400080010ff */
[----:B--2---:R-:W-:Y:S05]  /*9570*/  @!P0 BRA `(.L_x_155) ;  /* 0xfffffffc00f08947 */ /* 0x004fea000383ffff */
[----:B------:R-:W-:Y:S05]  /*9580*/  BRA `(.L_x_156) ;  /* 0xffffff94008c7947 */ /* 0x000fea000383ffff */
.L_x_52:
[----:B-1----:R1:W2:Y:S02]  /*9590*/  SYNCS.PHASECHK.TRANS64.TRYWAIT P1, [R0+URZ+0xb0], R4 ;  /* 0x0000b004000075a7 */ /* 0x0022a400080211ff */
[----:B--2---:R-:W-:Y:S05]  /*95a0*/  @!P1 NANOSLEEP.SYNCS 0x989680 ;  /* 0x009896800000995d */ /* 0x004fea0003900000 */
[----:B------:R-:W2:Y:S02]  /*95b0*/  @!P1 SYNCS.PHASECHK.TRANS64 P1, [R0+URZ+0xb0], R4 ;  /* 0x0000b004000095a7 */ /* 0x000ea400080210ff */
[----:B--2---:R-:W-:Y:S05]  /*95c0*/  @!P1 BRA `(.L_x_52) ;  /* 0xfffffffc00f09947 */ /* 0x004fea000383ffff */
[----:B------:R-:W-:Y:S05]  /*95d0*/  BRA `(.L_x_157) ;  /* 0xffffff9400bc7947 */ /* 0x000fea000383ffff */
.L_x_55:
[----:B------:R-:W-:-:S07]  /*95e0*/  MOV R0, UR5 ;  /* 0x0000000500007c02 */ /* 0x000fce0008000f00 */
.L_x_158:
[----:B-1----:R1:W2:Y:S02]  /*95f0*/  SYNCS.PHASECHK.TRANS64.TRYWAIT P0, [R0+URZ+0xc0], R2 ;  /* 0x0000c002000075a7 */ /* 0x0022a400080011ff */
[----:B--2---:R-:W-:Y:S05]  /*9600*/  @!P0 NANOSLEEP.SYNCS 0x989680 ;  /* 0x009896800000895d */ /* 0x004fea0003900000 */
[----:B------:R-:W2:Y:S02]  /*9610*/  @!P0 SYNCS.PHASECHK.TRANS64 P0, [R0+URZ+0xc0], R2 ;  /* 0x0000c002000085a7 */ /* 0x000ea400080010ff */
[----:B--2---:R-:W-:Y:S05]  /*9620*/  @!P0 BRA `(.L_x_158) ;  /* 0xfffffffc00f08947 */ /* 0x004fea000383ffff */
[----:B------:R-:W-:Y:S05]  /*9630*/  BRA `(.L_x_54) ;  /* 0xffffff9800107947 */ /* 0x000fea000383ffff */
.L_x_62:
[----:B-1----:R1:W2:Y:S02]  /*9640*/  SYNCS.PHASECHK.TRANS64.TRYWAIT P1, [R0+URZ+0xb0], R2 ;  /* 0x0000b002000075a7 */ /* 0x0022a400080211ff */
[----:B--2---:R-:W-:Y:S05]  /*9650*/  @!P1 NANOSLEEP.SYNCS 0x989680 ;  /* 0x009896800000995d */ /* 0x004fea0003900000 */
[----:B------:R-:W2:Y:S02]  /*9660*/  @!P1 SYNCS.PHASECHK.TRANS64 P1, [R0+URZ+0xb0], R2 ;  /* 0x0000b002000095a7 */ /* 0x000ea400080210ff */
[----:B--2---:R-:W-:Y:S05]  /*9670*/  @!P1 BRA `(.L_x_62) ;  /* 0xfffffffc00f09947 */ /* 0x004fea000383ffff */
[----:B------:R-:W-:Y:S05]  /*9680*/  BRA `(.L_x_159) ;  /* 0xffffff9c00847947 */ /* 0x000fea000383ffff */
.L_x_63:
[----:B------:R-:W-:-:S07]  /*9690*/  MOV R2, UR7 ;  /* 0x0000000700027c02 */ /* 0x000fce0008000f00 */
.L_x_160:
[----:B-1----:R1:W2:Y:S02]  /*96a0*/  SYNCS.PHASECHK.TRANS64.TRYWAIT P0, [R2+URZ+0xf0], R0 ;  /* 0x0000f000020075a7 */ /* 0x0022a400080011ff */
[----:B--2---:R-:W-:Y:S05]  /*96b0*/  @!P0 NANOSLEEP.SYNCS 0x989680 ;  /* 0x009896800000895d */ /* 0x004fea0003900000 */
[----:B------:R-:W2:Y:S02]  /*96c0*/  @!P0 SYNCS.PHASECHK.TRANS64 P0, [R2+URZ+0xf0], R0 ;  /* 0x0000f000020085a7 */ /* 0x000ea400080010ff */
[----:B--2---:R-:W-:Y:S05]  /*96d0*/  @!P0 BRA `(.L_x_160) ;  /* 0xfffffffc00f08947 */ /* 0x004fea000383ffff */
[----:B------:R-:W-:Y:S05]  /*96e0*/  BRA `(.L_x_161) ;  /* 0xffffff9c00bc7947 */ /* 0x000fea000383ffff */
.L_x_66:
[----:B------:R-:W-:Y:S07]  /*96f0*/  MOV R0, UR6 ;  /* 0x0000000600007c02 */ /* 0x000fee0008000f00 */
.L_x_162:
[----:B-1----:R1:W2:Y:S02]  /*9700*/  SYNCS.PHASECHK.TRANS64.TRYWAIT P0, [R0+URZ], R2 ;  /* 0x00000002000075a7 */ /* 0x0022a400080011ff */
[----:B--2---:R-:W-:Y:S05]  /*9710*/  @!P0 NANOSLEEP.SYNCS 0x989680 ;  /* 0x009896800000895d */ /* 0x004fea0003900000 */
[----:B------:R-:W2:Y:S02]  /*9720*/  @!P0 SYNCS.PHASECHK.TRANS64 P0, [R0+URZ], R2 ;  /* 0x00000002000085a7 */ /* 0x000ea400080010ff */
[----:B--2---:R-:W-:Y:S05]  /*9730*/  @!P0 BRA `(.L_x_162) ;  /* 0xfffffffc00f08947 */ /* 0x004fea000383ffff */
[----:B------:R-:W-:Y:S05]  /*9740*/  BRA `(.L_x_65) ;  /* 0xffffff9c00d87947 */ /* 0x000fea000383ffff */
.L_x_69:
[----:B------:R-:W-:-:S07]  /*9750*/  MOV R0, UR6 ;  /* 0x0000000600007c02 */ /* 0x000fce0008000f00 */
.L_x_163:
[----:B--2---:R2:W4:Y:S02]  /*9760*/  SYNCS.PHASECHK.TRANS64.TRYWAIT P0, [R0+URZ], R2 ;  /* 0x00000002000075a7 */ /* 0x00452400080011ff */
[----:B----4-:R-:W-:Y:S05]  /*9770*/  @!P0 NANOSLEEP.SYNCS 0x989680 ;  /* 0x009896800000895d */ /* 0x010fea0003900000 */
[----:B------:R-:W4:Y:S02]  /*9780*/  @!P0 SYNCS.PHASECHK.TRANS64 P0, [R0+URZ], R2 ;  /* 0x00000002000085a7 */ /* 0x000f2400080010ff */
[----:B----4-:R-:W-:Y:S05]  /*9790*/  @!P0 BRA `(.L_x_163) ;  /* 0xfffffffc00f08947 */ /* 0x010fea000383ffff */
[----:B------:R-:W-:Y:S05]  /*97a0*/  BRA `(.L_x_164) ;  /* 0xffffffa000b47947 */ /* 0x000fea000383ffff */
.L_x_70:
[----:B------:R-:W-:-:S07]  /*97b0*/  MOV R0, UR6 ;  /* 0x0000000600007c02 */ /* 0x000fce0008000f00 */
.L_x_165:
[----:B-1----:R1:W2:Y:S02]  /*97c0*/  SYNCS.PHASECHK.TRANS64.TRYWAIT P0, [R0+URZ], R3 ;  /* 0x00000003000075a7 */ /* 0x0022a400080011ff */
[----:B--2---:R-:W-:Y:S05]  /*97d0*/  @!P0 NANOSLEEP.SYNCS 0x989680 ;  /* 0x009896800000895d */ /* 0x004fea0003900000 */
[----:B------:R-:W2:Y:S02]  /*97e0*/  @!P0 SYNCS.PHASECHK.TRANS64 P0, [R0+URZ], R3 ;  /* 0x00000003000085a7 */ /* 0x000ea400080010ff */
[----:B--2---:R-:W-:Y:S05]  /*97f0*/  @!P0 BRA `(.L_x_165) ;  /* 0xfffffffc00f08947 */ /* 0x004fea000383ffff */
[----:B------:R-:W-:Y:S05]  /*9800*/  BRA `(.L_x_166) ;  /* 0xffffffa000c07947 */ /* 0x000fea000383ffff */
.L_x_71:
[----:B------:R-:W-:-:S07]  /*9810*/  MOV R0, UR6 ;  /* 0x0000000600007c02 */ /* 0x000fce0008000f00 */
.L_x_167:
[----:B-1----:R1:W2:Y:S02]  /*9820*/  SYNCS.PHASECHK.TRANS64.TRYWAIT P0, [R0+URZ], R3 ;  /* 0x00000003000075a7 */ /* 0x0022a400080011ff */
[----:B--2---:R-:W-:Y:S05]  /*9830*/  @!P0 NANOSLEEP.SYNCS 0x989680 ;  /* 0x009896800000895d */ /* 0x004fea0003900000 */
[----:B------:R-:W2:Y:S02]  /*9840*/  @!P0 SYNCS.PHASECHK.TRANS64 P0, [R0+URZ], R3 ;  /* 0x00000003000085a7 */ /* 0x000ea400080010ff */
[----:B--2---:R-:W-:Y:S05]  /*9850*/  @!P0 BRA `(.L_x_167) ;  /* 0xfffffffc00f08947 */ /* 0x004fea000383ffff */
[----:B------:R-:W-:Y:S05]  /*9860*/  BRA `(.L_x_168) ;  /* 0xffffffa000cc7947 */ /* 0x000fea000383ffff */
.L_x_72:
[----:B-1----:R-:W-:-:S07]  /*9870*/  MOV R0, UR7 ;  /* 0x0000000700007c02 */ /* 0x002fce0008000f00 */
.L_x_169:
[----:B-1----:R1:W2:Y:S02]  /*9880*/  SYNCS.PHASECHK.TRANS64.TRYWAIT P0, [R0+URZ], R2 ;  /* 0x00000002000075a7 */ /* 0x0022a400080011ff */
[----:B--2---:R-:W-:Y:S05]  /*9890*/  @!P0 NANOSLEEP.SYNCS 0x989680 ;  /* 0x009896800000895d */ /* 0x004fea0003900000 */
[----:B------:R-:W2:Y:S02]  /*98a0*/  @!P0 SYNCS.PHASECHK.TRANS64 P0, [R0+URZ], R2 ;  /* 0x00000002000085a7 */ /* 0x000ea400080010ff */
[----:B--2---:R-:W-:Y:S05]  /*98b0*/  @!P0 BRA `(.L_x_169) ;  /* 0xfffffffc00f08947 */ /* 0x004fea000383ffff */
[----:B------:R-:W-:Y:S05]  /*98c0*/  BRA `(.L_x_170) ;  /* 0xffffffa000d87947 */ /* 0x000fea000383ffff */
.L_x_77:
[----:B--2---:R2:W3:Y:S02]  /*98d0*/  SYNCS.PHASECHK.TRANS64.TRYWAIT P0, [R0+URZ+0xb0], R2 ;  /* 0x0000b002000075a7 */ /* 0x0044e400080011ff */
[----:B---3--:R-:W-:Y:S05]  /*98e0*/  @!P0 NANOSLEEP.SYNCS 0x989680 ;  /* 0x009896800000895d */ /* 0x008fea0003900000 */
[----:B------:R-:W3:Y:S02]  /*98f0*/  @!P0 SYNCS.PHASECHK.TRANS64 P0, [R0+URZ+0xb0], R2 ;  /* 0x0000b002000085a7 */ /* 0x000ee400080010ff */
[----:B---3--:R-:W-:Y:S05]  /*9900*/  @!P0 BRA `(.L_x_77) ;  /* 0xfffffffc00f08947 */ /* 0x008fea000383ffff */
[----:B------:R-:W-:Y:S05]  /*9910*/  BRA `(.L_x_171) ;  /* 0xffffffa400d47947 */ /* 0x000fea000383ffff */
.L_x_80:
[----:B------:R-:W-:Y:S07]  /*9920*/  MOV R0, UR4 ;  /* 0x0000000400007c02 */ /* 0x000fee0008000f00 */
.L_x_172:
[----:B--2---:R2:W3:Y:S02]  /*9930*/  SYNCS.PHASECHK.TRANS64.TRYWAIT P0, [R0+URZ+0xa8], R2 ;  /* 0x0000a802000075a7 */ /* 0x0044e400080011ff */
[----:B---3--:R-:W-:Y:S05]  /*9940*/  @!P0 NANOSLEEP.SYNCS 0x989680 ;  /* 0x009896800000895d */ /* 0x008fea0003900000 */
[----:B------:R-:W3:Y:S02]  /*9950*/  @!P0 SYNCS.PHASECHK.TRANS64 P0, [R0+URZ+0xa8], R2 ;  /* 0x0000a802000085a7 */ /* 0x000ee400080010ff */
[----:B---3--:R-:W-:Y:S05]  /*9960*/  @!P0 BRA `(.L_x_172) ;  /* 0xfffffffc00f08947 */ /* 0x008fea000383ffff */
[----:B------:R-:W-:Y:S05]  /*9970*/  BRA `(.L_x_79) ;  /* 0xffffffa800b47947 */ /* 0x000fea000383ffff */
.L_x_83:
[----:B------:R-:W-:Y:S07]  /*9980*/  MOV R0, UR4 ;  /* 0x0000000400007c02 */ /* 0x000fee0008000f00 */
.L_x_173:
[----:B-1----:R1:W2:Y:S02]  /*9990*/  SYNCS.PHASECHK.TRANS64.TRYWAIT P0, [R0+URZ+0x80], R20 ;  /* 0x00008014000075a7 */ /* 0x0022a400080011ff */
[----:B--2---:R-:W-:Y:S05]  /*99a0*/  @!P0 NANOSLEEP.SYNCS 0x989680 ;  /* 0x009896800000895d */ /* 0x004fea0003900000 */
[----:B------:R-:W2:Y:S02]  /*99b0*/  @!P0 SYNCS.PHASECHK.TRANS64 P0, [R0+URZ+0x80], R20 ;  /* 0x00008014000085a7 */ /* 0x000ea400080010ff */
[----:B--2---:R-:W-:Y:S05]  /*99c0*/  @!P0 BRA `(.L_x_173) ;  /* 0xfffffffc00f08947 */ /* 0x004fea000383ffff */
[----:B------:R-:W-:Y:S05]  /*99d0*/  BRA `(.L_x_174) ;  /* 0xffffffac00307947 */ /* 0x000fea000383ffff */
.L_x_84:
[----:B------:R-:W-:Y:S07]  /*99e0*/  MOV R0, UR4 ;  /* 0x0000000400007c02 */ /* 0x000fee0008000f00 */
.L_x_175:
[----:B-1----:R1:W2:Y:S02]  /*99f0*/  SYNCS.PHASECHK.TRANS64.TRYWAIT P0, [R0+URZ+0x88], R20 ;  /* 0x00008814000075a7 */ /* 0x0022a400080011ff */
[----:B--2---:R-:W-:Y:S05]  /*9a00*/  @!P0 NANOSLEEP.SYNCS 0x989680 ;  /* 0x009896800000895d */ /* 0x004fea0003900000 */
[----:B------:R-:W2:Y:S02]  /*9a10*/  @!P0 SYNCS.PHASECHK.TRANS64 P0, [R0+URZ+0x88], R20 ;  /* 0x00008814000085a7 */ /* 0x000ea400080010ff */
[----:B--2---:R-:W-:Y:S05]  /*9a20*/  @!P0 BRA `(.L_x_175) ;  /* 0xfffffffc00f08947 */ /* 0x004fea000383ffff */
[----:B------:R-:W-:Y:S05]  /*9a30*/  BRA `(.L_x_176) ;  /* 0xffffffac00687947 */ /* 0x000fea000383ffff */
.L_x_85:
[----:B------:R-:W-:Y:S07]  /*9a40*/  MOV R0, UR4 ;  /* 0x0000000400007c02 */ /* 0x000fee0008000f00 */
.L_x_177:
[----:B-1----:R1:W2:Y:S02]  /*9a50*/  SYNCS.PHASECHK.TRANS64.TRYWAIT P0, [R0+URZ+0x90], R20 ;  /* 0x00009014000075a7 */ /* 0x0022a400080011ff */
[----:B--2---:R-:W-:Y:S05]  /*9a60*/  @!P0 NANOSLEEP.SYNCS 0x989680 ;  /* 0x009896800000895d */ /* 0x004fea0003900000 */
[----:B------:R-:W2:Y:S02]  /*9a70*/  @!P0 SYNCS.PHASECHK.TRANS64 P0, [R0+URZ+0x90], R20 ;  /* 0x00009014000085a7 */ /* 0x000ea400080010ff */
[----:B--2---:R-:W-:Y:S05]  /*9a80*/  @!P0 BRA `(.L_x_177) ;  /* 0xfffffffc00f08947 */ /* 0x004fea000383ffff */
[----:B------:R-:W-:Y:S05]  /*9a90*/  BRA `(.L_x_178) ;  /* 0xffffffac00ac7947 */ /* 0x000fea000383ffff */
.L_x_86:
[----:B------:R-:W-:Y:S07]  /*9aa0*/  MOV R0, UR4 ;  /* 0x0000000400007c02 */ /* 0x000fee0008000f00 */
.L_x_179:
[----:B-1----:R1:W2:Y:S02]  /*9ab0*/  SYNCS.PHASECHK.TRANS64.TRYWAIT P0, [R0+URZ+0x98], R20 ;  /* 0x00009814000075a7 */ /* 0x0022a400080011ff */
[----:B--2---:R-:W-:Y:S05]  /*9ac0*/  @!P0 NANOSLEEP.SYNCS 0x989680 ;  /* 0x009896800000895d */ /* 0x004fea0003900000 */
[----:B------:R-:W2:Y:S02]  /*9ad0*/  @!P0 SYNCS.PHASECHK.TRANS64 P0, [R0+URZ+0x98], R20 ;  /* 0x00009814000085a7 */ /* 0x000ea400080010ff */
[----:B--2---:R-:W-:Y:S05]  /*9ae0*/  @!P0 BRA `(.L_x_179) ;  /* 0xfffffffc00f08947 */ /* 0x004fea000383ffff */
[----:B------:R-:W-:Y:S05]  /*9af0*/  BRA `(.L_x_180) ;  /* 0xffffffb000307947 */ /* 0x000fea000383ffff */
.L_x_88:
[----:B------:R-:W-:-:S07]  /*9b00*/  MOV R0, UR4 ;  /* 0x0000000400007c02 */ /* 0x000fce0008000f00 */
.L_x_181:
[----:B-1----:R1:W3:Y:S02]  /*9b10*/  SYNCS.PHASECHK.TRANS64.TRYWAIT P0, [R0+URZ+0x80], R2 ;  /* 0x00008002000075a7 */ /* 0x0022e400080011ff */
[----:B---3--:R-:W-:Y:S05]  /*9b20*/  @!P0 NANOSLEEP.SYNCS 0x989680 ;  /* 0x009896800000895d */ /* 0x008fea0003900000 */
[----:B------:R-:W3:Y:S02]  /*9b30*/  @!P0 SYNCS.PHASECHK.TRANS64 P0, [R0+URZ+0x80], R2 ;  /* 0x00008002000085a7 */ /* 0x000ee400080010ff */
[----:B---3--:R-:W-:Y:S05]  /*9b40*/  @!P0 BRA `(.L_x_181) ;  /* 0xfffffffc00f08947 */ /* 0x008fea000383ffff */
[----:B------:R-:W-:Y:S05]  /*9b50*/  BRA `(.L_x_182) ;  /* 0xffffffb000a07947 */ /* 0x000fea000383ffff */
.L_x_89:
[----:B-1----:R-:W-:-:S07]  /*9b60*/  MOV R0, UR4 ;  /* 0x0000000400007c02 */ /* 0x002fce0008000f00 */
.L_x_183:
[----:B-1----:R1:W3:Y:S02]  /*9b70*/  SYNCS.PHASECHK.TRANS64.TRYWAIT P0, [R0+URZ+0x88], R2 ;  /* 0x00008802000075a7 */ /* 0x0022e400080011ff */
[----:B---3--:R-:W-:Y:S05]  /*9b80*/  @!P0 NANOSLEEP.SYNCS 0x989680 ;  /* 0x009896800000895d */ /* 0x008fea0003900000 */
[----:B------:R-:W3:Y:S02]  /*9b90*/  @!P0 SYNCS.PHASECHK.TRANS64 P0, [R0+URZ+0x88], R2 ;  /* 0x00008802000085a7 */ /* 0x000ee400080010ff */
[----:B---3--:R-:W-:Y:S05]  /*9ba0*/  @!P0 BRA `(.L_x_183) ;  /* 0xfffffffc00f08947 */ /* 0x008fea000383ffff */
[----:B------:R-:W-:Y:S05]  /*9bb0*/  BRA `(.L_x_184) ;  /* 0xffffffb000907947 */ /* 0x000fea000383ffff */
.L_x_90:
[----:B-1----:R-:W-:-:S07]  /*9bc0*/  MOV R0, UR4 ;  /* 0x0000000400007c02 */ /* 0x002fce0008000f00 */
.L_x_185:
[----:B-1----:R1:W3:Y:S02]  /*9bd0*/  SYNCS.PHASECHK.TRANS64.TRYWAIT P0, [R0+URZ+0x90], R2 ;  /* 0x00009002000075a7 */ /* 0x0022e400080011ff */
[----:B---3--:R-:W-:Y:S05]  /*9be0*/  @!P0 NANOSLEEP.SYNCS 0x989680 ;  /* 0x009896800000895d */ /* 0x008fea0003900000 */
[----:B------:R-:W3:Y:S02]  /*9bf0*/  @!P0 SYNCS.PHASECHK.TRANS64 P0, [R0+URZ+0x90], R2 ;  /* 0x00009002000085a7 */ /* 0x000ee400080010ff */
[----:B---3--:R-:W-:Y:S05]  /*9c00*/  @!P0 BRA `(.L_x_185) ;  /* 0xfffffffc00f08947 */ /* 0x008fea000383ffff */
[----:B------:R-:W-:Y:S05]  /*9c10*/  BRA `(.L_x_186) ;  /* 0xffffffb000807947 */ /* 0x000fea000383ffff */
.L_x_92:
[----:B--2---:R2:W4:Y:S02]  /*9c20*/  SYNCS.PHASECHK.TRANS64.TRYWAIT P0, [R0+URZ+0xb0], R2 ;  /* 0x0000b002000075a7 */ /* 0x00452400080011ff */
[----:B----4-:R-:W-:Y:S05]  /*9c30*/  @!P0 NANOSLEEP.SYNCS 0x989680 ;  /* 0x009896800000895d */ /* 0x010fea0003900000 */
[----:B------:R-:W4:Y:S02]  /*9c40*/  @!P0 SYNCS.PHASECHK.TRANS64 P0, [R0+URZ+0xb0], R2 ;  /* 0x0000b002000085a7 */ /* 0x000f2400080010ff */
[----:B----4-:R-:W-:Y:S05]  /*9c50*/  @!P0 BRA `(.L_x_92) ;  /* 0xfffffffc00f08947 */ /* 0x010fea000383ffff */
[----:B------:R-:W-:Y:S05]  /*9c60*/  BRA `(.L_x_187) ;  /* 0xffffffb400487947 */ /* 0x000fea000383ffff */
.L_x_103:
[----:B-1----:R-:W-:Y:S04]  /*9c70*/  MOV R2, UR48 ;  /* 0x0000003000027c02 */ /* 0x002fe80008000f00 */
[----:B------:R1:W3:Y:S03]  /*9c80*/  SYNCS.PHASECHK.TRANS64.TRYWAIT P1, [R2+URZ+0x60], R3 ;  /* 0x00006003020075a7 */ /* 0x0002e600080211ff */
[----:B---3--:R-:W-:Y:S05]  /*9c90*/  @!P1 NANOSLEEP.SYNCS 0x989680 ;  /* 0x009896800000995d */ /* 0x008fea0003900000 */
[----:B------:R-:W3:Y:S02]  /*9ca0*/  @!P1 SYNCS.PHASECHK.TRANS64 P1, [R2+URZ+0x60], R3 ;  /* 0x00006003020095a7 */ /* 0x000ee400080210ff */
[----:B---3--:R-:W-:Y:S05]  /*9cb0*/  @!P1 BRA `(.L_x_103) ;  /* 0xfffffffc00ec9947 */ /* 0x008fea000383ffff */
[----:B------:R-:W-:Y:S05]  /*9cc0*/  BRA `(.L_x_102) ;  /* 0xffffffc000547947 */ /* 0x000fea000383ffff */
.L_x_105:
[----:B-1----:R1:W4:Y:S02]  /*9cd0*/  SYNCS.PHASECHK.TRANS64.TRYWAIT P0, [R64+URZ+0xd0], R0 ;  /* 0x0000d000400075a7 */ /* 0x00232400080011ff */
[----:B----4-:R-:W-:Y:S05]  /*9ce0*/  @!P0 NANOSLEEP.SYNCS 0x989680 ;  /* 0x009896800000895d */ /* 0x010fea0003900000 */
[----:B------:R-:W4:Y:S02]  /*9cf0*/  @!P0 SYNCS.PHASECHK.TRANS64 P0, [R64+URZ+0xd0], R0 ;  /* 0x0000d000400085a7 */ /* 0x000f2400080010ff */
[----:B----4-:R-:W-:Y:S05]  /*9d00*/  @!P0 BRA `(.L_x_105) ;  /* 0xfffffffc00f08947 */ /* 0x010fea000383ffff */
[----:B------:R-:W-:Y:S05]  /*9d10*/  BRA `(.L_x_104) ;  /* 0xffffffc0007c7947 */ /* 0x000fea000383ffff */
.L_x_114:
[----:B--2---:R2:W4:Y:S02]  /*9d20*/  SYNCS.PHASECHK.TRANS64.TRYWAIT P0, [R2+URZ+0x60], R0 ;  /* 0x00006000020075a7 */ /* 0x00452400080011ff */
[----:B----4-:R-:W-:Y:S05]  /*9d30*/  @!P0 NANOSLEEP.SYNCS 0x989680 ;  /* 0x009896800000895d */ /* 0x010fea0003900000 */
[----:B------:R-:W4:Y:S02]  /*9d40*/  @!P0 SYNCS.PHASECHK.TRANS64 P0, [R2+URZ+0x60], R0 ;  /* 0x00006000020085a7 */ /* 0x000f2400080010ff */
[----:B----4-:R-:W-:Y:S05]  /*9d50*/  @!P0 BRA `(.L_x_114) ;  /* 0xfffffffc00f08947 */ /* 0x010fea000383ffff */
[----:B------:R-:W-:Y:S05]  /*9d60*/  BRA `(.L_x_113) ;  /* 0xffffffcc00587947 */ /* 0x000fea000383ffff */
.L_x_122:
[----:B--2---:R2:W4:Y:S02]  /*9d70*/  SYNCS.PHASECHK.TRANS64.TRYWAIT P0, [R0+URZ+0x60], R6 ;  /* 0x00006006000075a7 */ /* 0x00452400080011ff */
[----:B----4-:R-:W-:Y:S05]  /*9d80*/  @!P0 NANOSLEEP.SYNCS 0x989680 ;  /* 0x009896800000895d */ /* 0x010fea0003900000 */
[----:B------:R-:W4:Y:S02]  /*9d90*/  @!P0 SYNCS.PHASECHK.TRANS64 P0, [R0+URZ+0x60], R6 ;  /* 0x00006006000085a7 */ /* 0x000f2400080010ff */
[----:B----4-:R-:W-:Y:S05]  /*9da0*/  @!P0 BRA `(.L_x_122) ;  /* 0xfffffffc00f08947 */ /* 0x010fea000383ffff */
[----:B------:R-:W-:Y:S05]  /*9db0*/  BRA `(.L_x_121) ;  /* 0xffffffd800587947 */ /* 0x000fea000383ffff */
.L_x_130:
[----:B--2---:R2:W4:Y:S02]  /*9dc0*/  SYNCS.PHASECHK.TRANS64.TRYWAIT P0, [R0+URZ+0x60], R5 ;  /* 0x00006005000075a7 */ /* 0x00452400080011ff */
[----:B----4-:R-:W-:Y:S05]  /*9dd0*/  @!P0 NANOSLEEP.SYNCS 0x989680 ;  /* 0x009896800000895d */ /* 0x010fea0003900000 */
[----:B------:R-:W4:Y:S02]  /*9de0*/  @!P0 SYNCS.PHASECHK.TRANS64 P0, [R0+URZ+0x60], R5 ;  /* 0x00006005000085a7 */ /* 0x000f2400080010ff */
[----:B----4-:R-:W-:Y:S05]  /*9df0*/  @!P0 BRA `(.L_x_130) ;  /* 0xfffffffc00f08947 */ /* 0x010fea000383ffff */
[----:B------:R-:W-:Y:S05]  /*9e00*/  BRA `(.L_x_129) ;  /* 0xffffffe400587947 */ /* 0x000fea000383ffff */
        .weak           $__internal_0_$__cuda_sm10x_tcgen05_guardrail_trap_col_being_dealloced_not_returned_by_alloc
        .type           $__internal_0_$__cuda_sm10x_tcgen05_guardrail_trap_col_being_dealloced_not_returned_by_alloc,@function
        .size           $__internal_0_$__cuda_sm10x_tcgen05_guardrail_trap_col_being_dealloced_not_returned_by_alloc,($__internal_1_$__cuda_sm10x_tcgen05_guardrail_trap_phase_invalid_during_alloc - $__internal_0_$__cuda_sm10x_tcgen05_guardrail_trap_col_being_dealloced_not_returned_by_alloc)
$__internal_0_$__cuda_sm10x_tcgen05_guardrail_trap_col_being_dealloced_not_returned_by_alloc:
[----:B------:R-:W-:Y:S05]  /*9e10*/  BPT.TRAP 0x1 ;  /* 0x000000040000795c */ /* 0x000fea0000300000 */
[----:B------:R-:W-:-:S04]  /*9e20*/  HFMA2 R3, -RZ, RZ, 0, 0 ;  /* 0x00000000ff037431 */ /* 0x000fc800000001ff */
[----:B------:R-:W-:Y:S05]  /*9e30*/  RET.REL.NODEC R2 `(_ZN7cutlass13device_kernelINS_4gemm6kernel13GemmUniversalIN4cute5tupleIJiiiiEEENS1_10collective13CollectiveMmaINS1_35MainloopSm100TmaUmmaWarpSpecializedILi6ELi2ELi4ENS5_IJNS4_1CILi1EEENSA_ILi4EEESB_EEEEENS5_IJNSA_ILi128EEESF_NSA_ILi64EEEEEENS_6half_tENS5_IJSB_llEEESI_NS5_IJlSB_lEEENS4_8TiledMMAINS4_8MMA_AtomIJNS4_20SM100_MMA_F16BF16_SSISI_SI_fLi128ELi128ELNS4_4UMMA5MajorE1ELSP_0ELNSO_7ScaleInE0ELSQ_0EEEEEENS4_6LayoutINS5_IJSB_SB_SB_EEENS5_IJNSA_ILi0EEESV_SV_EEEEENS5_IJNS4_10UnderscoreESY_SY_EEEEENS4_23SM90_TMA_LOAD_MULTICASTENS4_14ComposedLayoutINS4_7SwizzleILi3ELi4ELi3EEENS4_18smem_ptr_flag_bitsILi16EEENST_INS5_IJSG_NSA_ILi8EEEEEENS5_IJSB_SG_EEEEEEEvNS4_8identityENS4_13SM90_TMA_LOADENS12_IS14_S16_NST_INS5_IJS17_SG_EEENS5_IJSG_SB_EEEEEEEvS1C_EENS_8epilogue10collective18CollectiveEpilogueINS1J_23Sm100TmaWarpSpecializedILi4ELi2ELi32ELb1ELb0EEEJSH_NS5_IJNST_ISF_SB_EENST_INSA_ILi32EEESB_EEEEESI_SK_SI_SK_NS1J_6fusion15FusionCallbacksIS1N_NS1S_17LinearCombinationISI_fSI_fLNS_15FloatRoundStyleE2EEESH_S1R_JEEENS4_5SM1004TMEM4LOAD26SM100_TMEM_LOAD_32dp32b32xES1D_NS12_INS13_ILi2ELi4ELi3EEES16_NST_INS5_IJS17_S1P_EEENS5_IJS1P_SB_EEEEEEENS4_39AutoVectorizingCopyWithAssumedAlignmentILi128EEENS4_14SM90_TMA_STOREES26_S28_S28_EEEvvEEEEvNT_6ParamsE) ;  /* 0xffffff6002707950 */ /* 0x000fea0003c3ffff */
        .weak           $__internal_1_$__cuda_sm10x_tcgen05_guardrail_trap_phase_invalid_during_alloc
        .type           $__internal_1_$__cuda_sm10x_tcgen05_guardrail_trap_phase_invalid_during_alloc,@function
        .size           $__internal_1_$__cuda_sm10x_tcgen05_guardrail_trap_phase_invalid_during_alloc,($__internal_2_$__cuda_sm10x_tcgen05_guardrail_trap_unallocated_columns_being_dealloced - $__internal_1_$__cuda_sm10x_tcgen05_guardrail_trap_phase_invalid_during_alloc)
$__internal_1_$__cuda_sm10x_tcgen05_guardrail_trap_phase_invalid_during_alloc:
[----:B------:R-:W-:Y:S05]  /*9e40*/  BPT.TRAP 0x1 ;  /* 0x000000040000795c */ /* 0x000fea0000300000 */
[----:B------:R-:W-:-:S04]  /*9e50*/  MOV R3, 0x0 ;  /* 0x0000000000037802 */ /* 0x000fc80000000f00 */
[----:B------:R-:W-:Y:S05]  /*9e60*/  RET.REL.NODEC R2 `(_ZN7cutlass13device_kernelINS_4gemm6kernel13GemmUniversalIN4cute5tupleIJiiiiEEENS1_10collective13CollectiveMmaINS1_35MainloopSm100TmaUmmaWarpSpecializedILi6ELi2ELi4ENS5_IJNS4_1CILi1EEENSA_ILi4EEESB_EEEEENS5_IJNSA_ILi128EEESF_NSA_ILi64EEEEEENS_6half_tENS5_IJSB_llEEESI_NS5_IJlSB_lEEENS4_8TiledMMAINS4_8MMA_AtomIJNS4_20SM100_MMA_F16BF16_SSISI_SI_fLi128ELi128ELNS4_4UMMA5MajorE1ELSP_0ELNSO_7ScaleInE0ELSQ_0EEEEEENS4_6LayoutINS5_IJSB_SB_SB_EEENS5_IJNSA_ILi0EEESV_SV_EEEEENS5_IJNS4_10UnderscoreESY_SY_EEEEENS4_23SM90_TMA_LOAD_MULTICASTENS4_14ComposedLayoutINS4_7SwizzleILi3ELi4ELi3EEENS4_18smem_ptr_flag_bitsILi16EEENST_INS5_IJSG_NSA_ILi8EEEEEENS5_IJSB_SG_EEEEEEEvNS4_8identityENS4_13SM90_TMA_LOADENS12_IS14_S16_NST_INS5_IJS17_SG_EEENS5_IJSG_SB_EEEEEEEvS1C_EENS_8epilogue10collective18CollectiveEpilogueINS1J_23Sm100TmaWarpSpecializedILi4ELi2ELi32ELb1ELb0EEEJSH_NS5_IJNST_ISF_SB_EENST_INSA_ILi32EEESB_EEEEESI_SK_SI_SK_NS1J_6fusion15FusionCallbacksIS1N_NS1S_17LinearCombinationISI_fSI_fLNS_15FloatRoundStyleE2EEESH_S1R_JEEENS4_5SM1004TMEM4LOAD26SM100_TMEM_LOAD_32dp32b32xES1D_NS12_INS13_ILi2ELi4ELi3EEES16_NST_INS5_IJS17_S1P_EEENS5_IJS1P_SB_EEEEEEENS4_39AutoVectorizingCopyWithAssumedAlignmentILi128EEENS4_14SM90_TMA_STOREES26_S28_S28_EEEvvEEEEvNT_6ParamsE) ;  /* 0xffffff6002647950 */ /* 0x000fea0003c3ffff */
        .weak           $__internal_2_$__cuda_sm10x_tcgen05_guardrail_trap_unallocated_columns_being_dealloced
        .type           $__internal_2_$__cuda_sm10x_tcgen05_guardrail_trap_unallocated_columns_being_dealloced,@function
        .size           $__internal_2_$__cuda_sm10x_tcgen05_guardrail_trap_unallocated_columns_being_dealloced,(.L_x_189 - $__internal_2_$__cuda_sm10x_tcgen05_guardrail_trap_unallocated_columns_being_dealloced)
$__internal_2_$__cuda_sm10x_tcgen05_guardrail_trap_unallocated_columns_being_dealloced:
[----:B------:R-:W-:Y:S05]  /*9e70*/  BPT.TRAP 0x1 ;  /* 0x000000040000795c */ /* 0x000fea0000300000 */
[----:B------:R-:W-:-:S04]  /*9e80*/  HFMA2 R3, -RZ, RZ, 0, 0 ;  /* 0x00000000ff037431 */ /* 0x000fc800000001ff */
[----:B------:R-:W-:Y:S05]  /*9e90*/  RET.REL.NODEC R2 `(_ZN7cutlass13device_kernelINS_4gemm6kernel13GemmUniversalIN4cute5tupleIJiiiiEEENS1_10collective13CollectiveMmaINS1_35MainloopSm100TmaUmmaWarpSpecializedILi6ELi2ELi4ENS5_IJNS4_1CILi1EEENSA_ILi4EEESB_EEEEENS5_IJNSA_ILi128EEESF_NSA_ILi64EEEEEENS_6half_tENS5_IJSB_llEEESI_NS5_IJlSB_lEEENS4_8TiledMMAINS4_8MMA_AtomIJNS4_20SM100_MMA_F16BF16_SSISI_SI_fLi128ELi128ELNS4_4UMMA5MajorE1ELSP_0ELNSO_7ScaleInE0ELSQ_0EEEEEENS4_6LayoutINS5_IJSB_SB_SB_EEENS5_IJNSA_ILi0EEESV_SV_EEEEENS5_IJNS4_10UnderscoreESY_SY_EEEEENS4_23SM90_TMA_LOAD_MULTICASTENS4_14ComposedLayoutINS4_7SwizzleILi3ELi4ELi3EEENS4_18smem_ptr_flag_bitsILi16EEENST_INS5_IJSG_NSA_ILi8EEEEEENS5_IJSB_SG_EEEEEEEvNS4_8identityENS4_13SM90_TMA_LOADENS12_IS14_S16_NST_INS5_IJS17_SG_EEENS5_IJSG_SB_EEEEEEEvS1C_EENS_8epilogue10collective18CollectiveEpilogueINS1J_23Sm100TmaWarpSpecializedILi4ELi2ELi32ELb1ELb0EEEJSH_NS5_IJNST_ISF_SB_EENST_INSA_ILi32EEESB_EEEEESI_SK_SI_SK_NS1J_6fusion15FusionCallbacksIS1N_NS1S_17LinearCombinationISI_fSI_fLNS_15FloatRoundStyleE2EEESH_S1R_JEEENS4_5SM1004TMEM4LOAD26SM100_TMEM_LOAD_32dp32b32xES1D_NS12_INS13_ILi2ELi4ELi3EEES16_NST_INS5_IJS17_S1P_EEENS5_IJS1P_SB_EEEEEEENS4_39AutoVectorizingCopyWithAssumedAlignmentILi128EEENS4_14SM90_TMA_STOREES26_S28_S28_EEEvvEEEEvNT_6ParamsE) ;  /* 0xffffff6002587950 */ /* 0x000fea0003c3ffff */
.L_x_188:
[----:B------:R-:W-:-:S00]  /*9ea0*/  BRA `(.L_x_188) ;  /* 0xfffffffc00fc7947 */ /* 0x000fc0000383ffff */
[----:B------:R-:W-:-:S00]  /*9eb0*/  NOP ;  /* 0x0000000000007918 */ /* 0x000fc00000000000 */
        /* <DEDUP_REMOVED lines=12> */
.L_x_189:


//--------------------- .nv.global.init           --------------------------
	.section	.nv.global.init,"aw",@progbits
.nv.global.init:
	.type		$str$27,@object
	.size		$str$27,($str$28 - $str$27)
$str$27:
        /*0000*/ 	.byte	0x28, 0x61, 0x64, 0x64, 0x72, 0x65, 0x73, 0x73, 0x20, 0x26, 0x20, 0x6d, 0x61, 0x73, 0x6b, 0x29
        /*0010*/ 	.byte	0x20, 0x3d, 0x3d, 0x20, 0x30, 0x00
	.type		$str$28,@object
	.size		$str$28,($str$26 - $str$28)
$str$28:
        /*0016*/ 	.byte	0x2f, 0x74, 0x6d, 0x70, 0x2f, 0x63, 0x75, 0x74, 0x6c, 0x61, 0x73, 0x73, 0x5f, 0x73, 0x77, 0x65
        /*0026*/ 	.byte	0x65, 0x70, 0x5f, 0x73, 0x72, 0x63, 0x2f, 0x69, 0x6e, 0x63, 0x6c, 0x75, 0x64, 0x65, 0x2f, 0x63
        /*0036*/ 	.byte	0x75, 0x74, 0x65, 0x2f, 0x70, 0x6f, 0x69, 0x6e, 0x74, 0x65, 0x72, 0x5f, 0x66, 0x6c, 0x61, 0x67
        /*0046*/ 	.byte	0x67, 0x65, 0x64, 0x2e, 0x68, 0x70, 0x70, 0x00
	.type		$str$26,@object
	.size		$str$26,($str$25 - $str$26)
$str$26:
        /*004e*/ 	.byte	0x2f, 0x74, 0x6d, 0x70, 0x2f, 0x63, 0x75, 0x74, 0x6c, 0x61, 0x73, 0x73, 0x5f, 0x73, 0x77, 0x65
        /*005e*/ 	.byte	0x65, 0x70, 0x5f, 0x73, 0x72, 0x63, 0x2f, 0x69, 0x6e, 0x63, 0x6c, 0x75, 0x64, 0x65, 0x2f, 0x63
        /*006e*/ 	.byte	0x75, 0x74, 0x65, 0x2f, 0x61, 0x74, 0x6f, 0x6d, 0x2f, 0x63, 0x6f, 0x70, 0x79, 0x5f, 0x74, 0x72
        /*007e*/ 	.byte	0x61, 0x69, 0x74, 0x73, 0x5f, 0x73, 0x6d, 0x31, 0x30, 0x30, 0x2e, 0x68, 0x70, 0x70, 0x00
	.type		$str$25,@object
	.size		$str$25,(__unnamed_1 - $str$25)
$str$25:
        /*008d*/ 	.byte	0x28, 0x28, 0x75, 0x69, 0x6e, 0x74, 0x33, 0x32, 0x5f, 0x74, 0x28, 0x74, 0x68, 0x72, 0x65, 0x61
        /*009d*/ 	.byte	0x64, 0x49, 0x64, 0x78, 0x2e, 0x78, 0x29, 0x20, 0x2f, 0x20, 0x33, 0x32, 0x29, 0x20, 0x25, 0x20
        /*00ad*/ 	.byte	0x34, 0x29, 0x20, 0x3d, 0x3d, 0x20, 0x28, 0x28, 0x28, 0x74, 0x6d, 0x65, 0x6d, 0x5f, 0x61, 0x64
        /*00bd*/ 	.byte	0x64, 0x72, 0x20, 0x3e, 0x3e, 0x20, 0x31, 0x36, 0x29, 0x20, 0x2f, 0x20, 0x33, 0x32, 0x29, 0x20
        /*00cd*/ 	.byte	0x25, 0x20, 0x34, 0x29, 0x00
	.type		__unnamed_1,@object
	.size		__unnamed_1,(__unnamed_2 - __unnamed_1)
__unnamed_1:
        /*00d2*/ 	.byte	0x61, 0x75, 0x74, 0x6f, 0x20, 0x63, 0x75, 0x74, 0x65, 0x3a, 0x3a, 0x61, 0x73, 0x5f, 0x70, 0x6f
        /* <DEDUP_REMOVED lines=24> */
        /*0262*/ 	.byte	0x3e, 0x3e, 0x3e, 0x3e, 0x5d, 0x00
	.type		__unnamed_2,@object
	.size		__unnamed_2,(.L_2 - __unnamed_2)
__unnamed_2:
        /* <DEDUP_REMOVED lines=42> */
        /*0508*/ 	.byte	0x3e, 0x3e, 0x5d, 0x00
.L_2:


//--------------------- .nv.shared._ZN7cutlass13device_kernelINS_4gemm6kernel13GemmUniversalIN4cute5tupleIJiiiiEEENS1_10collective13CollectiveMmaINS1_35MainloopSm100TmaUmmaWarpSpecializedILi6ELi2ELi4ENS5_IJNS4_1CILi1EEENSA_ILi4EEESB_EEEEENS5_IJNSA_ILi128EEESF_NSA_ILi64EEEEEENS_6half_tENS5_IJSB_llEEESI_NS5_IJlSB_lEEENS4_8TiledMMAINS4_8MMA_AtomIJNS4_20SM100_MMA_F16BF16_SSISI_SI_fLi128ELi128ELNS4_4UMMA5MajorE1ELSP_0ELNSO_7ScaleInE0ELSQ_0EEEEEENS4_6LayoutINS5_IJSB_SB_SB_EEENS5_IJNSA_ILi0EEESV_SV_EEEEENS5_IJNS4_10UnderscoreESY_SY_EEEEENS4_23SM90_TMA_LOAD_MULTICASTENS4_14ComposedLayoutINS4_7SwizzleILi3ELi4ELi3EEENS4_18smem_ptr_flag_bitsILi16EEENST_INS5_IJSG_NSA_ILi8EEEEEENS5_IJSB_SG_EEEEEEEvNS4_8identityENS4_13SM90_TMA_LOADENS12_IS14_S16_NST_INS5_IJS17_SG_EEENS5_IJSG_SB_EEEEEEEvS1C_EENS_8epilogue10collective18CollectiveEpilogueINS1J_23Sm100TmaWarpSpecializedILi4ELi2ELi32ELb1ELb0EEEJSH_NS5_IJNST_ISF_SB_EENST_INSA_ILi32EEESB_EEEEESI_SK_SI_SK_NS1J_6fusion15FusionCallbacksIS1N_NS1S_17LinearCombinationISI_fSI_fLNS_15FloatRoundStyleE2EEESH_S1R_JEEENS4_5SM1004TMEM4LOAD26SM100_TMEM_LOAD_32dp32b32xES1D_NS12_INS13_ILi2ELi4ELi3EEES16_NST_INS5_IJS17_S1P_EEENS5_IJS1P_SB_EEEEEEENS4_39AutoVectorizingCopyWithAssumedAlignmentILi128EEENS4_14SM90_TMA_STOREES26_S28_S28_EEEvvEEEEvNT_6ParamsE --------------------------
	.section	.nv.shared._ZN7cutlass13device_kernelINS_4gemm6kernel13GemmUniversalIN4cute5tupleIJiiiiEEENS1_10collective13CollectiveMmaINS1_35MainloopSm100TmaUmmaWarpSpecializedILi6ELi2ELi4ENS5_IJNS4_1CILi1EEENSA_ILi4EEESB_EEEEENS5_IJNSA_ILi128EEESF_NSA_ILi64EEEEEENS_6half_tENS5_IJSB_llEEESI_NS5_IJlSB_lEEENS4_8TiledMMAINS4_8MMA_AtomIJNS4_20SM100_MMA_F16BF16_SSISI_SI_fLi128ELi128ELNS4_4UMMA5MajorE1ELSP_0ELNSO_7ScaleInE0ELSQ_0EEEEEENS4_6LayoutINS5_IJSB_SB_SB_EEENS5_IJNSA_ILi0EEESV_SV_EEEEENS5_IJNS4_10UnderscoreESY_SY_EEEEENS4_23SM90_TMA_LOAD_MULTICASTENS4_14ComposedLayoutINS4_7SwizzleILi3ELi4ELi3EEENS4_18smem_ptr_flag_bitsILi16EEENST_INS5_IJSG_NSA_ILi8EEEEEENS5_IJSB_SG_EEEEEEEvNS4_8identityENS4_13SM90_TMA_LOADENS12_IS14_S16_NST_INS5_IJS17_SG_EEENS5_IJSG_SB_EEEEEEEvS1C_EENS_8epilogue10collective18CollectiveEpilogueINS1J_23Sm100TmaWarpSpecializedILi4ELi2ELi32ELb1ELb0EEEJSH_NS5_IJNST_ISF_SB_EENST_INSA_ILi32EEESB_EEEEESI_SK_SI_SK_NS1J_6fusion15FusionCallbacksIS1N_NS1S_17LinearCombinationISI_fSI_fLNS_15FloatRoundStyleE2EEESH_S1R_JEEENS4_5SM1004TMEM4LOAD26SM100_TMEM_LOAD_32dp32b32xES1D_NS12_INS13_ILi2ELi4ELi3EEES16_NST_INS5_IJS17_S1P_EEENS5_IJS1P_SB_EEEEEEENS4_39AutoVectorizingCopyWithAssumedAlignmentILi128EEENS4_14SM90_TMA_STOREES26_S28_S28_EEEvvEEEEvNT_6ParamsE,"aw",@nobits
	.sectionflags	@""
	.align	16
	.zero		1024


//--------------------- .nv.shared.reserved.0     --------------------------
	.section	.nv.shared.reserved.0,"aw",@nobits
	.weak		__nv_reservedSMEM_offset_0_alias
	.size		__nv_reservedSMEM_offset_0_alias, 0, 64
	.other		__nv_reservedSMEM_offset_0_alias,@"STO_CUDA_RESERVED_SHARED STV_DEFAULT"
__nv_reservedSMEM_offset_0_alias:
	.zero		0
.nv.shared.reserved.0:
	.zero		64
	.weak		__nv_reservedSMEM_tcgen05_partition
	.type		__nv_reservedSMEM_tcgen05_partition,@object
	.size		__nv_reservedSMEM_tcgen05_partition,(.L_0 - __nv_reservedSMEM_tcgen05_partition)
__nv_reservedSMEM_tcgen05_partition:
	.zero		32
.L_0:


//--------------------- .nv.global                --------------------------
	.section	.nv.global,"aw",@nobits
.nv.global:
	.type		_ZN40_INTERNAL_b2aaeaee_4_k_cu_2244cb32_289294cute1_E,@object
	.size		_ZN40_INTERNAL_b2aaeaee_4_k_cu_2244cb32_289294cute1_E,(_ZN40_INTERNAL_b2aaeaee_4_k_cu_2244cb32_289294cuda3std3__45__cpo6cbeginE - _ZN40_INTERNAL_b2aaeaee_4_k_cu_2244cb32_289294cute1_E)
_ZN40_INTERNAL_b2aaeaee_4_k_cu_2244cb32_289294cute1_E:
	.zero		1
	.type		_ZN40_INTERNAL_b2aaeaee_4_k_cu_2244cb32_289294cuda3std3__45__cpo6cbeginE,@object
	.size		_ZN40_INTERNAL_b2aaeaee_4_k_cu_2244cb32_289294cuda3std3__45__cpo6cbeginE,(_ZN40_INTERNAL_b2aaeaee_4_k_cu_2244cb32_289294cuda3std3__48in_placeE - _ZN40_INTERNAL_b2aaeaee_4_k_cu_2244cb32_289294cuda3std3__45__cpo6cbeginE)
_ZN40_INTERNAL_b2aaeaee_4_k_cu_2244cb32_289294cuda3std3__45__cpo6cbeginE:
	.zero		1
	.type		_ZN40_INTERNAL_b2aaeaee_4_k_cu_2244cb32_289294cuda3std3__48in_placeE,@object
	.size		_ZN40_INTERNAL_b2aaeaee_4_k_cu_2244cb32_289294cuda3std3__48in_placeE,(_ZN40_INTERNAL_b2aaeaee_4_k_cu_2244cb32_289294cuda3std6ranges3__45__cpo9iter_moveE - _ZN40_INTERNAL_b2aaeaee_4_k_cu_2244cb32_289294cuda3std3__48in_placeE)
_ZN40_INTERNAL_b2aaeaee_4_k_cu_2244cb32_289294cuda3std3__48in_placeE:
	.zero		1
	.type		_ZN40_INTERNAL_b2aaeaee_4_k_cu_2244cb32_289294cuda3std6ranges3__45__cpo9iter_moveE,@object
	.size		_ZN40_INTERNAL_b2aaeaee_4_k_cu_2244cb32_289294cuda3std6ranges3__45__cpo9iter_moveE,(_ZN40_INTERNAL_b2aaeaee_4_k_cu_2244cb32_289294cuda3std3__45__cpo5beginE - _ZN40_INTERNAL_b2aaeaee_4_k_cu_2244cb32_289294cuda3std6ranges3__45__cpo9iter_moveE)
_ZN40_INTERNAL_b2aaeaee_4_k_cu_2244cb32_289294cuda3std6ranges3__45__cpo9iter_moveE:
	.zero		1
	.type		_ZN40_INTERNAL_b2aaeaee_4_k_cu_2244cb32_289294cuda3std3__45__cpo5beginE,@object
	.size		_ZN40_INTERNAL_b2aaeaee_4_k_cu_2244cb32_289294cuda3std3__45__cpo5beginE,(_ZN40_INTERNAL_b2aaeaee_4_k_cu_2244cb32_289294cuda3std3__442_GLOBAL__N__b2aaeaee_4_k_cu_2244cb32_289296ignoreE - _ZN40_INTERNAL_b2aaeaee_4_k_cu_2244cb32_289294cuda3std3__45__cpo5beginE)
_ZN40_INTERNAL_b2aaeaee_4_k_cu_2244cb32_289294cuda3std3__45__cpo5beginE:
	.zero		1
	.type		_ZN40_INTERNAL_b2aaeaee_4_k_cu_2244cb32_289294cuda3std3__442_GLOBAL__N__b2aaeaee_4_k_cu_2244cb32_289296ignoreE,@object
	.size		_ZN40_INTERNAL_b2aaeaee_4_k_cu_2244cb32_289294cuda3std3__442_GLOBAL__N__b2aaeaee_4_k_cu_2244cb32_289296ignoreE,(_ZN40_INTERNAL_b2aaeaee_4_k_cu_2244cb32_289294cute7productE - _ZN40_INTERNAL_b2aaeaee_4_k_cu_2244cb32_289294cuda3std3__442_GLOBAL__N__b2aaeaee_4_k_cu_2244cb32_289296ignoreE)
_ZN40_INTERNAL_b2aaeaee_4_k_cu_2244cb32_289294cuda3std3__442_GLOBAL__N__b2aaeaee_4_k_cu_2244cb32_289296ignoreE:
	.zero		1
	.type		_ZN40_INTERNAL_b2aaeaee_4_k_cu_2244cb32_289294cute7productE,@object
	.size		_ZN40_INTERNAL_b2aaeaee_4_k_cu_2244cb32_289294cute7productE,(_ZN40_INTERNAL_b2aaeaee_4_k_cu_2244cb32_289294cuda3std3__45__cpo3endE - _ZN40_INTERNAL_b2aaeaee_4_k_cu_2244cb32_289294cute7productE)
_ZN40_INTERNAL_b2aaeaee_4_k_cu_2244cb32_289294cute7productE:
	.zero		1
	.type		_ZN40_INTERNAL_b2aaeaee_4_k_cu_2244cb32_289294cuda3std3__45__cpo3endE,@object
	.size		_ZN40_INTERNAL_b2aaeaee_4_k_cu_2244cb32_289294cuda3std3__45__cpo3endE,(_ZN40_INTERNAL_b2aaeaee_4_k_cu_2244cb32_289294cuda3std3__419piecewise_constructE - _ZN40_INTERNAL_b2aaeaee_4_k_cu_2244cb32_289294cuda3std3__45__cpo3endE)
_ZN40_INTERNAL_b2aaeaee_4_k_cu_2244cb32_289294cuda3std3__45__cpo3endE:
	.zero		1
	.type		_ZN40_INTERNAL_b2aaeaee_4_k_cu_2244cb32_289294cuda3std3__419piecewise_constructE,@object
	.size		_ZN40_INTERNAL_b2aaeaee_4_k_cu_2244cb32_289294cuda3std3__419piecewise_constructE,(_ZN40_INTERNAL_b2aaeaee_4_k_cu_2244cb32_289294cuda3std3__45__cpo4cendE - _ZN40_INTERNAL_b2aaeaee_4_k_cu_2244cb32_289294cuda3std3__419piecewise_constructE)
_ZN40_INTERNAL_b2aaeaee_4_k_cu_2244cb32_289294cuda3std3__419piecewise_constructE:
	.zero		1
	.type		_ZN40_INTERNAL_b2aaeaee_4_k_cu_2244cb32_289294cuda3std3__45__cpo4cendE,@object
	.size		_ZN40_INTERNAL_b2aaeaee_4_k_cu_2244cb32_289294cuda3std3__45__cpo4cendE,(_ZN40_INTERNAL_b2aaeaee_4_k_cu_2244cb32_289294cuda3std6ranges3__45__cpo4swapE - _ZN40_INTERNAL_b2aaeaee_4_k_cu_2244cb32_289294cuda3std3__45__cpo4cendE)
_ZN40_INTERNAL_b2aaeaee_4_k_cu_2244cb32_289294cuda3std3__45__cpo4cendE:
	.zero		1
	.type		_ZN40_INTERNAL_b2aaeaee_4_k_cu_2244cb32_289294cuda3std6ranges3__45__cpo4swapE,@object
	.size		_ZN40_INTERNAL_b2aaeaee_4_k_cu_2244cb32_289294cuda3std6ranges3__45__cpo4swapE,(.L_10 - _ZN40_INTERNAL_b2aaeaee_4_k_cu_2244cb32_289294cuda3std6ranges3__45__cpo4swapE)
_ZN40_INTERNAL_b2aaeaee_4_k_cu_2244cb32_289294cuda3std6ranges3__45__cpo4swapE:
	.zero		1
.L_10:


//--------------------- .nv.constant0._ZN7cutlass13device_kernelINS_4gemm6kernel13GemmUniversalIN4cute5tupleIJiiiiEEENS1_10collective13CollectiveMmaINS1_35MainloopSm100TmaUmmaWarpSpecializedILi6ELi2ELi4ENS5_IJNS4_1CILi1EEENSA_ILi4EEESB_EEEEENS5_IJNSA_ILi128EEESF_NSA_ILi64EEEEEENS_6half_tENS5_IJSB_llEEESI_NS5_IJlSB_lEEENS4_8TiledMMAINS4_8MMA_AtomIJNS4_20SM100_MMA_F16BF16_SSISI_SI_fLi128ELi128ELNS4_4UMMA5MajorE1ELSP_0ELNSO_7ScaleInE0ELSQ_0EEEEEENS4_6LayoutINS5_IJSB_SB_SB_EEENS5_IJNSA_ILi0EEESV_SV_EEEEENS5_IJNS4_10UnderscoreESY_SY_EEEEENS4_23SM90_TMA_LOAD_MULTICASTENS4_14ComposedLayoutINS4_7SwizzleILi3ELi4ELi3EEENS4_18smem_ptr_flag_bitsILi16EEENST_INS5_IJSG_NSA_ILi8EEEEEENS5_IJSB_SG_EEEEEEEvNS4_8identityENS4_13SM90_TMA_LOADENS12_IS14_S16_NST_INS5_IJS17_SG_EEENS5_IJSG_SB_EEEEEEEvS1C_EENS_8epilogue10collective18CollectiveEpilogueINS1J_23Sm100TmaWarpSpecializedILi4ELi2ELi32ELb1ELb0EEEJSH_NS5_IJNST_ISF_SB_EENST_INSA_ILi32EEESB_EEEEESI_SK_SI_SK_NS1J_6fusion15FusionCallbacksIS1N_NS1S_17LinearCombinationISI_fSI_fLNS_15FloatRoundStyleE2EEESH_S1R_JEEENS4_5SM1004TMEM4LOAD26SM100_TMEM_LOAD_32dp32b32xES1D_NS12_INS13_ILi2ELi4ELi3EEES16_NST_INS5_IJS17_S1P_EEENS5_IJS1P_SB_EEEEEEENS4_39AutoVectorizingCopyWithAssumedAlignmentILi128EEENS4_14SM90_TMA_STOREES26_S28_S28_EEEvvEEEEvNT_6ParamsE --------------------------
	.section	.nv.constant0._ZN7cutlass13device_kernelINS_4gemm6kernel13GemmUniversalIN4cute5tupleIJiiiiEEENS1_10collective13CollectiveMmaINS1_35MainloopSm100TmaUmmaWarpSpecializedILi6ELi2ELi4ENS5_IJNS4_1CILi1EEENSA_ILi4EEESB_EEEEENS5_IJNSA_ILi128EEESF_NSA_ILi64EEEEEENS_6half_tENS5_IJSB_llEEESI_NS5_IJlSB_lEEENS4_8TiledMMAINS4_8MMA_AtomIJNS4_20SM100_MMA_F16BF16_SSISI_SI_fLi128ELi128ELNS4_4UMMA5MajorE1ELSP_0ELNSO_7ScaleInE0ELSQ_0EEEEEENS4_6LayoutINS5_IJSB_SB_SB_EEENS5_IJNSA_ILi0EEESV_SV_EEEEENS5_IJNS4_10UnderscoreESY_SY_EEEEENS4_23SM90_TMA_LOAD_MULTICASTENS4_14ComposedLayoutINS4_7SwizzleILi3ELi4ELi3EEENS4_18smem_ptr_flag_bitsILi16EEENST_INS5_IJSG_NSA_ILi8EEEEEENS5_IJSB_SG_EEEEEEEvNS4_8identityENS4_13SM90_TMA_LOADENS12_IS14_S16_NST_INS5_IJS17_SG_EEENS5_IJSG_SB_EEEEEEEvS1C_EENS_8epilogue10collective18CollectiveEpilogueINS1J_23Sm100TmaWarpSpecializedILi4ELi2ELi32ELb1ELb0EEEJSH_NS5_IJNST_ISF_SB_EENST_INSA_ILi32EEESB_EEEEESI_SK_SI_SK_NS1J_6fusion15FusionCallbacksIS1N_NS1S_17LinearCombinationISI_fSI_fLNS_15FloatRoundStyleE2EEESH_S1R_JEEENS4_5SM1004TMEM4LOAD26SM100_TMEM_LOAD_32dp32b32xES1D_NS12_INS13_ILi2ELi4ELi3EEES16_NST_INS5_IJS17_S1P_EEENS5_IJS1P_SB_EEEEEEENS4_39AutoVectorizingCopyWithAssumedAlignmentILi128EEENS4_14SM90_TMA_STOREES26_S28_S28_EEEvvEEEEvNT_6ParamsE,"a",@progbits
	.sectionflags	@""
	.align	4
.nv.constant0._ZN7cutlass13device_kernelINS_4gemm6kernel13GemmUniversalIN4cute5tupleIJiiiiEEENS1_10collective13CollectiveMmaINS1_35MainloopSm100TmaUmmaWarpSpecializedILi6ELi2ELi4ENS5_IJNS4_1CILi1EEENSA_ILi4EEESB_EEEEENS5_IJNSA_ILi128EEESF_NSA_ILi64EEEEEENS_6half_tENS5_IJSB_llEEESI_NS5_IJlSB_lEEENS4_8TiledMMAINS4_8MMA_AtomIJNS4_20SM100_MMA_F16BF16_SSISI_SI_fLi128ELi128ELNS4_4UMMA5MajorE1ELSP_0ELNSO_7ScaleInE0ELSQ_0EEEEEENS4_6LayoutINS5_IJSB_SB_SB_EEENS5_IJNSA_ILi0EEESV_SV_EEEEENS5_IJNS4_10UnderscoreESY_SY_EEEEENS4_23SM90_TMA_LOAD_MULTICASTENS4_14ComposedLayoutINS4_7SwizzleILi3ELi4ELi3EEENS4_18smem_ptr_flag_bitsILi16EEENST_INS5_IJSG_NSA_ILi8EEEEEENS5_IJSB_SG_EEEEEEEvNS4_8identityENS4_13SM90_TMA_LOADENS12_IS14_S16_NST_INS5_IJS17_SG_EEENS5_IJSG_SB_EEEEEEEvS1C_EENS_8epilogue10collective18CollectiveEpilogueINS1J_23Sm100TmaWarpSpecializedILi4ELi2ELi32ELb1ELb0EEEJSH_NS5_IJNST_ISF_SB_EENST_INSA_ILi32EEESB_EEEEESI_SK_SI_SK_NS1J_6fusion15FusionCallbacksIS1N_NS1S_17LinearCombinationISI_fSI_fLNS_15FloatRoundStyleE2EEESH_S1R_JEEENS4_5SM1004TMEM4LOAD26SM100_TMEM_LOAD_32dp32b32xES1D_NS12_INS13_ILi2ELi4ELi3EEES16_NST_INS5_IJS17_S1P_EEENS5_IJS1P_SB_EEEEEEENS4_39AutoVectorizingCopyWithAssumedAlignmentILi128EEENS4_14SM90_TMA_STOREES26_S28_S28_EEEvvEEEEvNT_6ParamsE:
	.zero		2944


//--------------------- SYMBOLS --------------------------

	.type		.nv.reservedSmem.offset0,@object
	.size		.nv.reservedSmem.offset0,0x4
	.type		.nv.reservedSmem.cap,@object
	.size		.nv.reservedSmem.cap,0x4
	.type		__assertfail,@function
